// auto-generated by cutlass_sweep.gemm — config: {"arch": "sm_90", "cluster_m": 2, "cluster_n": 1, "dtype": "bf16", "dtype_b": "bf16", "layout": "nt", "stages": 0, "tile_k": 256, "tile_m": 64, "tile_n": 128}
#include "cutlass/cutlass.h"
#include "cutlass/gemm/collective/collective_builder.hpp"
#include "cutlass/gemm/device/gemm_universal_adapter.h"
#include "cutlass/gemm/kernel/gemm_universal.hpp"
#include "cutlass/epilogue/collective/collective_builder.hpp"

using ElemA = cutlass::bfloat16_t;
using ElemB = cutlass::bfloat16_t;
using ElemCD = cutlass::bfloat16_t;
using Acc  = float;
using TileShape    = cute::Shape<cute::_64, cute::_128, cute::_256>;
using ClusterShape = cute::Shape<cute::_2, cute::_1, cute::_1>;

using CollectiveEpilogue = typename cutlass::epilogue::collective::CollectiveBuilder<
    cutlass::arch::Sm90, cutlass::arch::OpClassTensorOp,
    TileShape, ClusterShape,
    cutlass::epilogue::collective::EpilogueTileAuto,
    Acc, Acc,
    ElemCD, cutlass::layout::RowMajor, 128 / cutlass::sizeof_bits<ElemCD>::value,
    ElemCD, cutlass::layout::RowMajor, 128 / cutlass::sizeof_bits<ElemCD>::value,
    cutlass::epilogue::collective::EpilogueScheduleAuto
  >::CollectiveOp;

using CollectiveMainloop = typename cutlass::gemm::collective::CollectiveBuilder<
    cutlass::arch::Sm90, cutlass::arch::OpClassTensorOp,
    ElemA, cutlass::layout::RowMajor, 128 / cutlass::sizeof_bits<ElemA>::value,
    ElemB, cutlass::layout::ColumnMajor, 128 / cutlass::sizeof_bits<ElemB>::value,
    Acc,
    TileShape, ClusterShape,
    cutlass::gemm::collective::StageCountAutoCarveout<static_cast<int>(sizeof(typename CollectiveEpilogue::SharedStorage))>,
    cutlass::gemm::collective::KernelScheduleAuto
  >::CollectiveOp;

using GemmKernel = cutlass::gemm::kernel::GemmUniversal<
    cute::Shape<int,int,int,int>,
    CollectiveMainloop,
    CollectiveEpilogue
>;
using Gemm = cutlass::gemm::device::GemmUniversalAdapter<GemmKernel>;

// Force the device kernel symbol into the cubin without needing a host main.
auto* _anchor = &cutlass::device_kernel<GemmKernel>;


// ===== COMPILED SASS (sm_90a) =====

	.target	sm_90a

	.elftype	@"ET_EXEC"


//--------------------- .note.nv.tkinfo           --------------------------
	.section	.note.nv.tkinfo,"",@"SHT_NOTE"
	.sectionflags	@"SHF_NOTE_NV_TKINFO"
	.tkinfo
        /*0018*/ 	.word	0x00000002
        /*0030*/ 	.string	""
        /*0030*/ 	.string	"ptxas"
        /*0030*/ 	.string	"Cuda compilation tools, release 13.0, V13.0.88"
        /*0030*/ 	.string	"Build cuda_13.0.r13.0/compiler.36424714_0"
        /*0030*/ 	.string	"-arch sm_90a -m 64 "



//--------------------- .note.nv.cuinfo           --------------------------
	.section	.note.nv.cuinfo,"",@"SHT_NOTE"
	.sectionflags	@"SHF_NOTE_NV_CUINFO"
        /*0018*/ 	.short	0x0002
        /*001a*/ 	.short	0x005a
        /*001c*/ 	.short	0x0082
	.zero		2


//--------------------- .nv.info                  --------------------------
	.section	.nv.info,"",@"SHT_CUDA_INFO"
	.align	4


	//----- nvinfo : EIATTR_REGCOUNT
	.align		4
        /*0000*/ 	.byte	0x04, 0x2f
        /*0002*/ 	.short	(.L_15 - .L_14)
	.align		4
.L_14:
        /*0004*/ 	.word	index@(_ZN7cutlass13device_kernelINS_4gemm6kernel13GemmUniversalIN4cute5tupleIJiiiiEEENS1_10collective13CollectiveMmaINS1_34MainloopSm90TmaGmmaWarpSpecializedILi2ENS5_IJNS4_1CILi2EEENSA_ILi1EEESC_EEENS1_32KernelTmaWarpSpecializedPingpongEEENS5_IJNSA_ILi64EEENSA_ILi128EEENSA_ILi256EEEEEENS_10bfloat16_tENS5_IJlSC_lEEESK_SL_NS4_8TiledMMAINS4_8MMA_AtomIJNS4_4SM904GMMA28MMA_64x128x16_F32BF16BF16_SSILNSP_5MajorE0ELSR_0ELNSP_7ScaleInE1ELSS_1EEEEEENS4_6LayoutINS5_IJSC_SC_SC_EEENS5_IJNSA_ILi0EEESX_SX_EEEEENS5_IJNS4_10UnderscoreES10_S10_EEEEENS4_13SM90_TMA_LOADENS4_14ComposedLayoutINS4_7SwizzleILi3ELi4ELi3EEENS4_18smem_ptr_flag_bitsILi16EEENSV_INS5_IJNSA_ILi8EEESG_EEENS5_IJSG_SC_EEEEEEEvNS4_8identityENS4_23SM90_TMA_LOAD_MULTICASTES1D_vS1E_EENS_8epilogue10collective6detail29Sm90TmaWarpSpecializedAdapterINS1I_15DefaultEpilogueISK_SL_SL_NS1H_6thread17LinearCombinationISK_Li1EffLNS1M_9ScaleType4KindE0ELNS_15FloatRoundStyleE2ESK_EENS1_15EpilogueDefaultEEEEEvvEEEEvNT_6ParamsE)
        /*0008*/ 	.word	0x000000a8


	//----- nvinfo : EIATTR_FRAME_SIZE
	.align		4
.L_15:
        /*000c*/ 	.byte	0x04, 0x11
        /*000e*/ 	.short	(.L_17 - .L_16)
	.align		4
.L_16:
        /*0010*/ 	.word	index@(_ZN7cutlass13device_kernelINS_4gemm6kernel13GemmUniversalIN4cute5tupleIJiiiiEEENS1_10collective13CollectiveMmaINS1_34MainloopSm90TmaGmmaWarpSpecializedILi2ENS5_IJNS4_1CILi2EEENSA_ILi1EEESC_EEENS1_32KernelTmaWarpSpecializedPingpongEEENS5_IJNSA_ILi64EEENSA_ILi128EEENSA_ILi256EEEEEENS_10bfloat16_tENS5_IJlSC_lEEESK_SL_NS4_8TiledMMAINS4_8MMA_AtomIJNS4_4SM904GMMA28MMA_64x128x16_F32BF16BF16_SSILNSP_5MajorE0ELSR_0ELNSP_7ScaleInE1ELSS_1EEEEEENS4_6LayoutINS5_IJSC_SC_SC_EEENS5_IJNSA_ILi0EEESX_SX_EEEEENS5_IJNS4_10UnderscoreES10_S10_EEEEENS4_13SM90_TMA_LOADENS4_14ComposedLayoutINS4_7SwizzleILi3ELi4ELi3EEENS4_18smem_ptr_flag_bitsILi16EEENSV_INS5_IJNSA_ILi8EEESG_EEENS5_IJSG_SC_EEEEEEEvNS4_8identityENS4_23SM90_TMA_LOAD_MULTICASTES1D_vS1E_EENS_8epilogue10collective6detail29Sm90TmaWarpSpecializedAdapterINS1I_15DefaultEpilogueISK_SL_SL_NS1H_6thread17LinearCombinationISK_Li1EffLNS1M_9ScaleType4KindE0ELNS_15FloatRoundStyleE2ESK_EENS1_15EpilogueDefaultEEEEEvvEEEEvNT_6ParamsE)
        /*0014*/ 	.word	0x00000000


	//----- nvinfo : EIATTR_MIN_STACK_SIZE
	.align		4
.L_17:
        /*0018*/ 	.byte	0x04, 0x12
        /*001a*/ 	.short	(.L_19 - .L_18)
	.align		4
.L_18:
        /*001c*/ 	.word	index@(_ZN7cutlass13device_kernelINS_4gemm6kernel13GemmUniversalIN4cute5tupleIJiiiiEEENS1_10collective13CollectiveMmaINS1_34MainloopSm90TmaGmmaWarpSpecializedILi2ENS5_IJNS4_1CILi2EEENSA_ILi1EEESC_EEENS1_32KernelTmaWarpSpecializedPingpongEEENS5_IJNSA_ILi64EEENSA_ILi128EEENSA_ILi256EEEEEENS_10bfloat16_tENS5_IJlSC_lEEESK_SL_NS4_8TiledMMAINS4_8MMA_AtomIJNS4_4SM904GMMA28MMA_64x128x16_F32BF16BF16_SSILNSP_5MajorE0ELSR_0ELNSP_7ScaleInE1ELSS_1EEEEEENS4_6LayoutINS5_IJSC_SC_SC_EEENS5_IJNSA_ILi0EEESX_SX_EEEEENS5_IJNS4_10UnderscoreES10_S10_EEEEENS4_13SM90_TMA_LOADENS4_14ComposedLayoutINS4_7SwizzleILi3ELi4ELi3EEENS4_18smem_ptr_flag_bitsILi16EEENSV_INS5_IJNSA_ILi8EEESG_EEENS5_IJSG_SC_EEEEEEEvNS4_8identityENS4_23SM90_TMA_LOAD_MULTICASTES1D_vS1E_EENS_8epilogue10collective6detail29Sm90TmaWarpSpecializedAdapterINS1I_15DefaultEpilogueISK_SL_SL_NS1H_6thread17LinearCombinationISK_Li1EffLNS1M_9ScaleType4KindE0ELNS_15FloatRoundStyleE2ESK_EENS1_15EpilogueDefaultEEEEEvvEEEEvNT_6ParamsE)
        /*0020*/ 	.word	0x00000000
.L_19:


//--------------------- .nv.compat                --------------------------
	.section	.nv.compat,"",@"SHT_CUDA_COMPAT_INFO"
	.align	4
        /*0000*/ 	.byte	0x02, 0x09, 0x01, 0x00, 0x02, 0x02, 0x04, 0x00, 0x02, 0x05, 0x05, 0x00, 0x03, 0x07, 0x01, 0x01
        /*0010*/ 	.byte	0x02, 0x03, 0x01, 0x00, 0x02, 0x06, 0x01, 0x00, 0x04, 0x0b, 0x08, 0x00, 0x00, 0x00, 0x00, 0x00
        /*0020*/ 	.byte	0x00, 0x00, 0x00, 0x00


//--------------------- .nv.info._ZN7cutlass13device_kernelINS_4gemm6kernel13GemmUniversalIN4cute5tupleIJiiiiEEENS1_10collective13CollectiveMmaINS1_34MainloopSm90TmaGmmaWarpSpecializedILi2ENS5_IJNS4_1CILi2EEENSA_ILi1EEESC_EEENS1_32KernelTmaWarpSpecializedPingpongEEENS5_IJNSA_ILi64EEENSA_ILi128EEENSA_ILi256EEEEEENS_10bfloat16_tENS5_IJlSC_lEEESK_SL_NS4_8TiledMMAINS4_8MMA_AtomIJNS4_4SM904GMMA28MMA_64x128x16_F32BF16BF16_SSILNSP_5MajorE0ELSR_0ELNSP_7ScaleInE1ELSS_1EEEEEENS4_6LayoutINS5_IJSC_SC_SC_EEENS5_IJNSA_ILi0EEESX_SX_EEEEENS5_IJNS4_10UnderscoreES10_S10_EEEEENS4_13SM90_TMA_LOADENS4_14ComposedLayoutINS4_7SwizzleILi3ELi4ELi3EEENS4_18smem_ptr_flag_bitsILi16EEENSV_INS5_IJNSA_ILi8EEESG_EEENS5_IJSG_SC_EEEEEEEvNS4_8identityENS4_23SM90_TMA_LOAD_MULTICASTES1D_vS1E_EENS_8epilogue10collective6detail29Sm90TmaWarpSpecializedAdapterINS1I_15DefaultEpilogueISK_SL_SL_NS1H_6thread17LinearCombinationISK_Li1EffLNS1M_9ScaleType4KindE0ELNS_15FloatRoundStyleE2ESK_EENS1_15EpilogueDefaultEEEEEvvEEEEvNT_6ParamsE --------------------------
	.section	.nv.info._ZN7cutlass13device_kernelINS_4gemm6kernel13GemmUniversalIN4cute5tupleIJiiiiEEENS1_10collective13CollectiveMmaINS1_34MainloopSm90TmaGmmaWarpSpecializedILi2ENS5_IJNS4_1CILi2EEENSA_ILi1EEESC_EEENS1_32KernelTmaWarpSpecializedPingpongEEENS5_IJNSA_ILi64EEENSA_ILi128EEENSA_ILi256EEEEEENS_10bfloat16_tENS5_IJlSC_lEEESK_SL_NS4_8TiledMMAINS4_8MMA_AtomIJNS4_4SM904GMMA28MMA_64x128x16_F32BF16BF16_SSILNSP_5MajorE0ELSR_0ELNSP_7ScaleInE1ELSS_1EEEEEENS4_6LayoutINS5_IJSC_SC_SC_EEENS5_IJNSA_ILi0EEESX_SX_EEEEENS5_IJNS4_10UnderscoreES10_S10_EEEEENS4_13SM90_TMA_LOADENS4_14ComposedLayoutINS4_7SwizzleILi3ELi4ELi3EEENS4_18smem_ptr_flag_bitsILi16EEENSV_INS5_IJNSA_ILi8EEESG_EEENS5_IJSG_SC_EEEEEEEvNS4_8identityENS4_23SM90_TMA_LOAD_MULTICASTES1D_vS1E_EENS_8epilogue10collective6detail29Sm90TmaWarpSpecializedAdapterINS1I_15DefaultEpilogueISK_SL_SL_NS1H_6thread17LinearCombinationISK_Li1EffLNS1M_9ScaleType4KindE0ELNS_15FloatRoundStyleE2ESK_EENS1_15EpilogueDefaultEEEEEvvEEEEvNT_6ParamsE,"",@"SHT_CUDA_INFO"
	.sectionflags	@""
	.align	4


	//----- nvinfo : EIATTR_CUDA_API_VERSION
	.align		4
        /*0000*/ 	.byte	0x04, 0x37
        /*0002*/ 	.short	(.L_21 - .L_20)
.L_20:
        /*0004*/ 	.word	0x00000082


	//----- nvinfo : EIATTR_KPARAM_INFO
	.align		4
.L_21:
        /*0008*/ 	.byte	0x04, 0x17
        /*000a*/ 	.short	(.L_23 - .L_22)
.L_22:
        /*000c*/ 	.word	0x00000000
        /*0010*/ 	.short	0x0000
        /*0012*/ 	.short	0x0070
        /*0014*/ 	.byte	0x00, 0xf0, 0x01, 0x10


	//----- nvinfo : EIATTR_SPARSE_MMA_MASK
	.align		4
.L_23:
        /*0018*/ 	.byte	0x03, 0x50
        /*001a*/ 	.short	0x0000


	//----- nvinfo : EIATTR_MAXREG_COUNT
	.align		4
        /*001c*/ 	.byte	0x03, 0x1b
        /*001e*/ 	.short	0x00a8


	//----- nvinfo : EIATTR_NUM_BARRIERS
	.align		4
        /*0020*/ 	.byte	0x02, 0x4c
        /*0022*/ 	.byte	0x01
	.zero		1


	//----- nvinfo : EIATTR_EXTERNS
	.align		4
        /*0024*/ 	.byte	0x04, 0x0f
        /*0026*/ 	.short	(.L_25 - .L_24)


	//   ....[0]....
	.align		4
.L_24:
        /*0028*/ 	.word	index@(__assertfail)


	//----- nvinfo : EIATTR_MERCURY_ISA_VERSION
	.align		4
.L_25:
        /*002c*/ 	.byte	0x03, 0x5f
        /*002e*/ 	.short	0x0101


	//----- nvinfo : EIATTR_INT_WARP_WIDE_INSTR_OFFSETS
	.align		4
        /*0030*/ 	.byte	0x04, 0x31
        /*0032*/ 	.short	(.L_27 - .L_26)


	//   ....[0]....
.L_26:
        /*0034*/ 	.word	0x00000590


	//   ....[1]....
        /*0038*/ 	.word	0x000005d0


	//   ....[2]....
        /*003c*/ 	.word	0x00000660


	//   ....[3]....
        /*0040*/ 	.word	0x00000670


	//   ....[4]....
        /*0044*/ 	.word	0x00000690


	//   ....[5]....
        /*0048*/ 	.word	0x000006b0


	//   ....[6]....
        /*004c*/ 	.word	0x000007a0


	//   ....[7]....
        /*0050*/ 	.word	0x000007c0


	//   ....[8]....
        /*0054*/ 	.word	0x00002c70


	//----- nvinfo : EIATTR_COOP_GROUP_MASK_REGIDS
	.align		4
.L_27:
        /*0058*/ 	.byte	0x04, 0x29
        /*005a*/ 	.short	(.L_29 - .L_28)


	//   ....[0]....
.L_28:
        /*005c*/ 	.word	0xffffffff


	//   ....[1]....
        /*0060*/ 	.word	0xffffffff


	//   ....[2]....
        /*0064*/ 	.word	0xffffffff


	//   ....[3]....
        /*0068*/ 	.word	0xffffffff


	//   ....[4]....
        /*006c*/ 	.word	0xffffffff


	//   ....[5]....
        /*0070*/ 	.word	0xffffffff


	//   ....[6]....
        /*0074*/ 	.word	0xffffffff


	//----- nvinfo : EIATTR_COOP_GROUP_INSTR_OFFSETS
	.align		4
.L_29:
        /*0078*/ 	.byte	0x04, 0x28
        /*007a*/ 	.short	(.L_31 - .L_30)


	//   ....[0]....
.L_30:
        /*007c*/ 	.word	0x00000060


	//   ....[1]....
        /*0080*/ 	.word	0x00000080


	//   ....[2]....
        /*0084*/ 	.word	0x00000180


	//   ....[3]....
        /*0088*/ 	.word	0x00000370


	//   ....[4]....
        /*008c*/ 	.word	0x000003c0


	//   ....[5]....
        /*0090*/ 	.word	0x000004b0


	//   ....[6]....
        /*0094*/ 	.word	0x00000940


	//----- nvinfo : EIATTR_REG_RECONFIG
	.align		4
.L_31:
        /*0098*/ 	.byte	0x01, 0x54
	.zero		2


	//----- nvinfo : EIATTR_SYSCALL_OFFSETS
	.align		4
        /*009c*/ 	.byte	0x04, 0x46
        /*009e*/ 	.short	(.L_33 - .L_32)


	//   ....[0]....
.L_32:
        /*00a0*/ 	.word	0x00001980


	//----- nvinfo : EIATTR_MBARRIER_INSTR_OFFSETS
	.align		4
.L_33:
        /*00a4*/ 	.byte	0x04, 0x39
        /*00a6*/ 	.short	(.L_35 - .L_34)


	//   ....[0]....
.L_34:
        /*00a8*/ 	.word	0x00000300
        /*00ac*/ 	.word	0x000000ff
        /*00b0*/ 	.word	0x00000000
        /*00b4*/ 	.short	0x0100
        /*00b6*/ 	.byte	0x07
	.zero		1


	//   ....[1]....
        /*00b8*/ 	.word	0x00000310
        /*00bc*/ 	.word	0x000000ff
        /*00c0*/ 	.word	0x00000010
        /*00c4*/ 	.short	0x0100
        /*00c6*/ 	.byte	0x07
	.zero		1


	//   ....[2]....
        /*00c8*/ 	.word	0x00000320
        /*00cc*/ 	.word	0x000000ff
        /*00d0*/ 	.word	0x00000008
        /*00d4*/ 	.short	0x0100
        /*00d6*/ 	.byte	0x07
	.zero		1


	//   ....[3]....
        /*00d8*/ 	.word	0x00000330
        /*00dc*/ 	.word	0x000000ff
        /*00e0*/ 	.word	0x00000018
        /*00e4*/ 	.short	0x0100
        /*00e6*/ 	.byte	0x07
	.zero		1


	//   ....[4]....
        /*00e8*/ 	.word	0x00000800
        /*00ec*/ 	.word	0x000000ff
        /*00f0*/ 	.word	0x00000050
        /*00f4*/ 	.short	0x0100
        /*00f6*/ 	.byte	0x0c
	.zero		1


	//   ....[5]....
        /*00f8*/ 	.word	0x00000850
        /*00fc*/ 	.word	0x000000ff
        /*0100*/ 	.word	0x00000058
        /*0104*/ 	.short	0x0100
        /*0106*/ 	.byte	0x0c
	.zero		1


	//   ....[6]....
        /*0108*/ 	.word	0x00000880
        /*010c*/ 	.word	0x000000ff
        /*0110*/ 	.word	0x00000030
        /*0114*/ 	.short	0x0100
        /*0116*/ 	.byte	0x0d
	.zero		1


	//   ....[7]....
        /*0118*/ 	.word	0x000008d0
        /*011c*/ 	.word	0x000000ff
        /*0120*/ 	.word	0x00000038
        /*0124*/ 	.short	0x0100
        /*0126*/ 	.byte	0x0d
	.zero		1


	//   ....[8]....
        /*0128*/ 	.word	0x000008e0
        /*012c*/ 	.word	0x000000ff
        /*0130*/ 	.word	0x00000040
        /*0134*/ 	.short	0x0100
        /*0136*/ 	.byte	0x0d
	.zero		1


	//   ....[9]....
        /*0138*/ 	.word	0x000008f0
        /*013c*/ 	.word	0x000000ff
        /*0140*/ 	.word	0x00000048
        /*0144*/ 	.short	0x0100
        /*0146*/ 	.byte	0x0d
	.zero		1


	//   ....[10]....
        /*0148*/ 	.word	0x00001840
        /*014c*/ 	.word	0x00000061
        /*0150*/ 	.word	0xfffffff8
        /*0154*/ 	.short	0x010a
        /*0156*/ 	.byte	0x3f
	.zero		1


	//   ....[11]....
        /*0158*/ 	.word	0x00001a10
        /*015c*/ 	.word	0x00000003
        /*0160*/ 	.word	0x00000000
        /*0164*/ 	.short	0x010a
        /*0166*/ 	.byte	0x3f
	.zero		1


	//   ....[12]....
        /*0168*/ 	.word	0x00001a70
        /*016c*/ 	.word	0x00000003
        /*0170*/ 	.word	0x00000000
        /*0174*/ 	.short	0x010a
        /*0176*/ 	.byte	0x3f
	.zero		1


	//   ....[13]....
        /*0178*/ 	.word	0x00002310
        /*017c*/ 	.word	0x000000ff
        /*0180*/ 	.word	0x00000000
        /*0184*/ 	.short	0x010a
        /*0186*/ 	.byte	0x04
	.zero		1


	//   ....[14]....
        /*0188*/ 	.word	0x00002350
        /*018c*/ 	.word	0x000000ff
        /*0190*/ 	.word	0x00000000
        /*0194*/ 	.short	0x010a
        /*0196*/ 	.byte	0x04
	.zero		1


	//   ....[15]....
        /*0198*/ 	.word	0x00002b00
        /*019c*/ 	.word	0x00000005
        /*01a0*/ 	.word	0x00000000
        /*01a4*/ 	.short	0x0101
        /*01a6*/ 	.byte	0x3f
	.zero		1


	//   ....[16]....
        /*01a8*/ 	.word	0x00002c00
        /*01ac*/ 	.word	0x00000065
        /*01b0*/ 	.word	0x00000000
        /*01b4*/ 	.short	0x0101
        /*01b6*/ 	.byte	0x32
	.zero		1


	//   ....[17]....
        /*01b8*/ 	.word	0x00002cf0
        /*01bc*/ 	.word	0x00000003
        /*01c0*/ 	.word	0x00000000
        /*01c4*/ 	.short	0x0101
        /*01c6*/ 	.byte	0x3f
	.zero		1


	//   ....[18]....
        /*01c8*/ 	.word	0x00002d50
        /*01cc*/ 	.word	0x00000061
        /*01d0*/ 	.word	0x00000008
        /*01d4*/ 	.short	0x010a
        /*01d6*/ 	.byte	0x3f
	.zero		1


	//   ....[19]....
        /*01d8*/ 	.word	0x00006e50
        /*01dc*/ 	.word	0x00000062
        /*01e0*/ 	.word	0x00000000
        /*01e4*/ 	.short	0x0101
        /*01e6*/ 	.byte	0x32
	.zero		1


	//   ....[20]....
        /*01e8*/ 	.word	0x000078a0
        /*01ec*/ 	.word	0x00000007
        /*01f0*/ 	.word	0x00000010
        /*01f4*/ 	.short	0x010a
        /*01f6*/ 	.byte	0x3f
	.zero		1


	//   ....[21]....
        /*01f8*/ 	.word	0x00007e90
        /*01fc*/ 	.word	0x00000003
        /*0200*/ 	.word	0x00000058
        /*0204*/ 	.short	0x0101
        /*0206*/ 	.byte	0x3f
	.zero		1


	//   ....[22]....
        /*0208*/ 	.word	0x00008600
        /*020c*/ 	.word	0x00000007
        /*0210*/ 	.word	0x00000000
        /*0214*/ 	.short	0x010a
        /*0216*/ 	.byte	0x3f
	.zero		1


	//   ....[23]....
        /*0218*/ 	.word	0x00008680
        /*021c*/ 	.word	0x00000003
        /*0220*/ 	.word	0x00000000
        /*0224*/ 	.short	0x010a
        /*0226*/ 	.byte	0x3f
	.zero		1


	//   ....[24]....
        /*0228*/ 	.word	0x000086e0
        /*022c*/ 	.word	0x00000061
        /*0230*/ 	.word	0xfffffff8
        /*0234*/ 	.short	0x010a
        /*0236*/ 	.byte	0x3f
	.zero		1


	//   ....[25]....
        /*0238*/ 	.word	0x00008730
        /*023c*/ 	.word	0x00000003
        /*0240*/ 	.word	0x00000000
        /*0244*/ 	.short	0x010a
        /*0246*/ 	.byte	0x3f
	.zero		1


	//   ....[26]....
        /*0248*/ 	.word	0x00008790
        /*024c*/ 	.word	0x00000005
        /*0250*/ 	.word	0x00000000
        /*0254*/ 	.short	0x010a
        /*0256*/ 	.byte	0x3f
	.zero		1


	//   ....[27]....
        /*0258*/ 	.word	0x000087e0
        /*025c*/ 	.word	0x00000061
        /*0260*/ 	.word	0x00000008
        /*0264*/ 	.short	0x010a
        /*0266*/ 	.byte	0x3f
	.zero		1


	//   ....[28]....
        /*0268*/ 	.word	0x000088b0
        /*026c*/ 	.word	0x00000007
        /*0270*/ 	.word	0x00000010
        /*0274*/ 	.short	0x010a
        /*0276*/ 	.byte	0x3f
	.zero		1


	//   ....[29]....
        /*0278*/ 	.word	0x00008980
        /*027c*/ 	.word	0x00000007
        /*0280*/ 	.word	0x00000000
        /*0284*/ 	.short	0x010a
        /*0286*/ 	.byte	0x3f
	.zero		1


	//----- nvinfo : EIATTR_NUM_MBARRIERS
	.align		4
.L_35:
        /*0288*/ 	.byte	0x03, 0x38
        /*028a*/ 	.short	0x000a


	//----- nvinfo : EIATTR_EXIT_INSTR_OFFSETS
	.align		4
        /*028c*/ 	.byte	0x04, 0x1c
        /*028e*/ 	.short	(.L_37 - .L_36)


	//   ....[0]....
.L_36:
        /*0290*/ 	.word	0x00001450


	//   ....[1]....
        /*0294*/ 	.word	0x000014b0


	//   ....[2]....
        /*0298*/ 	.word	0x00007590


	//   ....[3]....
        /*029c*/ 	.word	0x000075c0


	//   ....[4]....
        /*02a0*/ 	.word	0x000086d0


	//----- nvinfo : EIATTR_MAX_THREADS
	.align		4
.L_37:
        /*02a4*/ 	.byte	0x04, 0x05
        /*02a6*/ 	.short	(.L_39 - .L_38)
.L_38:
        /*02a8*/ 	.word	0x00000180
        /*02ac*/ 	.word	0x00000001
        /*02b0*/ 	.word	0x00000001


	//----- nvinfo : EIATTR_CRS_STACK_SIZE
	.align		4
.L_39:
        /*02b4*/ 	.byte	0x04, 0x1e
        /*02b6*/ 	.short	(.L_41 - .L_40)
.L_40:
        /*02b8*/ 	.word	0x00000000


	//----- nvinfo : EIATTR_CBANK_PARAM_SIZE
	.align		4
.L_41:
        /*02bc*/ 	.byte	0x03, 0x19
        /*02be*/ 	.short	0x0470


	//----- nvinfo : EIATTR_PARAM_CBANK
	.align		4
        /*02c0*/ 	.byte	0x04, 0x0a
        /*02c2*/ 	.short	(.L_43 - .L_42)
	.align		4
.L_42:
        /*02c4*/ 	.word	index@(.nv.constant0._ZN7cutlass13device_kernelINS_4gemm6kernel13GemmUniversalIN4cute5tupleIJiiiiEEENS1_10collective13CollectiveMmaINS1_34MainloopSm90TmaGmmaWarpSpecializedILi2ENS5_IJNS4_1CILi2EEENSA_ILi1EEESC_EEENS1_32KernelTmaWarpSpecializedPingpongEEENS5_IJNSA_ILi64EEENSA_ILi128EEENSA_ILi256EEEEEENS_10bfloat16_tENS5_IJlSC_lEEESK_SL_NS4_8TiledMMAINS4_8MMA_AtomIJNS4_4SM904GMMA28MMA_64x128x16_F32BF16BF16_SSILNSP_5MajorE0ELSR_0ELNSP_7ScaleInE1ELSS_1EEEEEENS4_6LayoutINS5_IJSC_SC_SC_EEENS5_IJNSA_ILi0EEESX_SX_EEEEENS5_IJNS4_10UnderscoreES10_S10_EEEEENS4_13SM90_TMA_LOADENS4_14ComposedLayoutINS4_7SwizzleILi3ELi4ELi3EEENS4_18smem_ptr_flag_bitsILi16EEENSV_INS5_IJNSA_ILi8EEESG_EEENS5_IJSG_SC_EEEEEEEvNS4_8identityENS4_23SM90_TMA_LOAD_MULTICASTES1D_vS1E_EENS_8epilogue10collective6detail29Sm90TmaWarpSpecializedAdapterINS1I_15DefaultEpilogueISK_SL_SL_NS1H_6thread17LinearCombinationISK_Li1EffLNS1M_9ScaleType4KindE0ELNS_15FloatRoundStyleE2ESK_EENS1_15EpilogueDefaultEEEEEvvEEEEvNT_6ParamsE)
        /*02c8*/ 	.short	0x0210
        /*02ca*/ 	.short	0x0470


	//----- nvinfo : EIATTR_SW_WAR
	.align		4
.L_43:
        /*02cc*/ 	.byte	0x04, 0x36
        /*02ce*/ 	.short	(.L_45 - .L_44)
.L_44:
        /*02d0*/ 	.word	0x00000008
.L_45:


//--------------------- .nv.callgraph             --------------------------
	.section	.nv.callgraph,"",@"SHT_CUDA_CALLGRAPH"
	.align	4
	.sectionentsize	8
	.align		4
        /*0000*/ 	.word	0x00000000
	.align		4
        /*0004*/ 	.word	0xffffffff
	.align		4
        /*0008*/ 	.word	index@(_ZN7cutlass13device_kernelINS_4gemm6kernel13GemmUniversalIN4cute5tupleIJiiiiEEENS1_10collective13CollectiveMmaINS1_34MainloopSm90TmaGmmaWarpSpecializedILi2ENS5_IJNS4_1CILi2EEENSA_ILi1EEESC_EEENS1_32KernelTmaWarpSpecializedPingpongEEENS5_IJNSA_ILi64EEENSA_ILi128EEENSA_ILi256EEEEEENS_10bfloat16_tENS5_IJlSC_lEEESK_SL_NS4_8TiledMMAINS4_8MMA_AtomIJNS4_4SM904GMMA28MMA_64x128x16_F32BF16BF16_SSILNSP_5MajorE0ELSR_0ELNSP_7ScaleInE1ELSS_1EEEEEENS4_6LayoutINS5_IJSC_SC_SC_EEENS5_IJNSA_ILi0EEESX_SX_EEEEENS5_IJNS4_10UnderscoreES10_S10_EEEEENS4_13SM90_TMA_LOADENS4_14ComposedLayoutINS4_7SwizzleILi3ELi4ELi3EEENS4_18smem_ptr_flag_bitsILi16EEENSV_INS5_IJNSA_ILi8EEESG_EEENS5_IJSG_SC_EEEEEEEvNS4_8identityENS4_23SM90_TMA_LOAD_MULTICASTES1D_vS1E_EENS_8epilogue10collective6detail29Sm90TmaWarpSpecializedAdapterINS1I_15DefaultEpilogueISK_SL_SL_NS1H_6thread17LinearCombinationISK_Li1EffLNS1M_9ScaleType4KindE0ELNS_15FloatRoundStyleE2ESK_EENS1_15EpilogueDefaultEEEEEvvEEEEvNT_6ParamsE)
	.align		4
        /*000c*/ 	.word	index@(__assertfail)
	.align		4
        /*0010*/ 	.word	0x00000000
	.align		4
        /*0014*/ 	.word	0xfffffffe
	.align		4
        /*0018*/ 	.word	0x00000000
	.align		4
        /*001c*/ 	.word	0xfffffffd
	.align		4
        /*0020*/ 	.word	0x00000000
	.align		4
        /*0024*/ 	.word	0xfffffffc


//--------------------- .nv.constant4             --------------------------
	.section	.nv.constant4,"a",@progbits
	.align	8
	.align		8
.nv.constant4:
        /*0000*/ 	.dword	__assertfail
	.align		8
        /*0008*/ 	.dword	__unnamed_1
	.align		8
        /*0010*/ 	.dword	_ZN39_INTERNAL_3427f3b1_4_k_cu_a44080b2_64944cuda3std3__45__cpo5beginE
	.align		8
        /*0018*/ 	.dword	_ZN39_INTERNAL_3427f3b1_4_k_cu_a44080b2_64944cuda3std3__45__cpo3endE
	.align		8
        /*0020*/ 	.dword	_ZN39_INTERNAL_3427f3b1_4_k_cu_a44080b2_64944cuda3std3__45__cpo6cbeginE
	.align		8
        /*0028*/ 	.dword	_ZN39_INTERNAL_3427f3b1_4_k_cu_a44080b2_64944cuda3std3__45__cpo4cendE
	.align		8
        /*0030*/ 	.dword	_ZN39_INTERNAL_3427f3b1_4_k_cu_a44080b2_64944cuda3std3__441_GLOBAL__N__3427f3b1_4_k_cu_a44080b2_64946ignoreE
	.align		8
        /*0038*/ 	.dword	_ZN39_INTERNAL_3427f3b1_4_k_cu_a44080b2_64944cuda3std3__419piecewise_constructE
	.align		8
        /*0040*/ 	.dword	_ZN39_INTERNAL_3427f3b1_4_k_cu_a44080b2_64944cuda3std3__48in_placeE
	.align		8
        /*0048*/ 	.dword	_ZN39_INTERNAL_3427f3b1_4_k_cu_a44080b2_64944cuda3std6ranges3__45__cpo4swapE
	.align		8
        /*0050*/ 	.dword	_ZN39_INTERNAL_3427f3b1_4_k_cu_a44080b2_64944cuda3std6ranges3__45__cpo9iter_moveE
	.align		8
        /*0058*/ 	.dword	_ZN39_INTERNAL_3427f3b1_4_k_cu_a44080b2_64944cute7productE
	.align		8
        /*0060*/ 	.dword	_ZN39_INTERNAL_3427f3b1_4_k_cu_a44080b2_64944cute1_E
	.align		8
        /*0068*/ 	.dword	$str$22
	.align		8
        /*0070*/ 	.dword	$str$23


//--------------------- .text._ZN7cutlass13device_kernelINS_4gemm6kernel13GemmUniversalIN4cute5tupleIJiiiiEEENS1_10collective13CollectiveMmaINS1_34MainloopSm90TmaGmmaWarpSpecializedILi2ENS5_IJNS4_1CILi2EEENSA_ILi1EEESC_EEENS1_32KernelTmaWarpSpecializedPingpongEEENS5_IJNSA_ILi64EEENSA_ILi128EEENSA_ILi256EEEEEENS_10bfloat16_tENS5_IJlSC_lEEESK_SL_NS4_8TiledMMAINS4_8MMA_AtomIJNS4_4SM904GMMA28MMA_64x128x16_F32BF16BF16_SSILNSP_5MajorE0ELSR_0ELNSP_7ScaleInE1ELSS_1EEEEEENS4_6LayoutINS5_IJSC_SC_SC_EEENS5_IJNSA_ILi0EEESX_SX_EEEEENS5_IJNS4_10UnderscoreES10_S10_EEEEENS4_13SM90_TMA_LOADENS4_14ComposedLayoutINS4_7SwizzleILi3ELi4ELi3EEENS4_18smem_ptr_flag_bitsILi16EEENSV_INS5_IJNSA_ILi8EEESG_EEENS5_IJSG_SC_EEEEEEEvNS4_8identityENS4_23SM90_TMA_LOAD_MULTICASTES1D_vS1E_EENS_8epilogue10collective6detail29Sm90TmaWarpSpecializedAdapterINS1I_15DefaultEpilogueISK_SL_SL_NS1H_6thread17LinearCombinationISK_Li1EffLNS1M_9ScaleType4KindE0ELNS_15FloatRoundStyleE2ESK_EENS1_15EpilogueDefaultEEEEEvvEEEEvNT_6ParamsE --------------------------
	.section	.text._ZN7cutlass13device_kernelINS_4gemm6kernel13GemmUniversalIN4cute5tupleIJiiiiEEENS1_10collective13CollectiveMmaINS1_34MainloopSm90TmaGmmaWarpSpecializedILi2ENS5_IJNS4_1CILi2EEENSA_ILi1EEESC_EEENS1_32KernelTmaWarpSpecializedPingpongEEENS5_IJNSA_ILi64EEENSA_ILi128EEENSA_ILi256EEEEEENS_10bfloat16_tENS5_IJlSC_lEEESK_SL_NS4_8TiledMMAINS4_8MMA_AtomIJNS4_4SM904GMMA28MMA_64x128x16_F32BF16BF16_SSILNSP_5MajorE0ELSR_0ELNSP_7ScaleInE1ELSS_1EEEEEENS4_6LayoutINS5_IJSC_SC_SC_EEENS5_IJNSA_ILi0EEESX_SX_EEEEENS5_IJNS4_10UnderscoreES10_S10_EEEEENS4_13SM90_TMA_LOADENS4_14ComposedLayoutINS4_7SwizzleILi3ELi4ELi3EEENS4_18smem_ptr_flag_bitsILi16EEENSV_INS5_IJNSA_ILi8EEESG_EEENS5_IJSG_SC_EEEEEEEvNS4_8identityENS4_23SM90_TMA_LOAD_MULTICASTES1D_vS1E_EENS_8epilogue10collective6detail29Sm90TmaWarpSpecializedAdapterINS1I_15DefaultEpilogueISK_SL_SL_NS1H_6thread17LinearCombinationISK_Li1EffLNS1M_9ScaleType4KindE0ELNS_15FloatRoundStyleE2ESK_EENS1_15EpilogueDefaultEEEEEvvEEEEvNT_6ParamsE,"ax",@progbits
	.align	128
.text._ZN7cutlass13device_kernelINS_4gemm6kernel13GemmUniversalIN4cute5tupleIJiiiiEEENS1_10collective13CollectiveMmaINS1_34MainloopSm90TmaGmmaWarpSpecializedILi2ENS5_IJNS4_1CILi2EEENSA_ILi1EEESC_EEENS1_32KernelTmaWarpSpecializedPingpongEEENS5_IJNSA_ILi64EEENSA_ILi128EEENSA_ILi256EEEEEENS_10bfloat16_tENS5_IJlSC_lEEESK_SL_NS4_8TiledMMAINS4_8MMA_AtomIJNS4_4SM904GMMA28MMA_64x128x16_F32BF16BF16_SSILNSP_5MajorE0ELSR_0ELNSP_7ScaleInE1ELSS_1EEEEEENS4_6LayoutINS5_IJSC_SC_SC_EEENS5_IJNSA_ILi0EEESX_SX_EEEEENS5_IJNS4_10UnderscoreES10_S10_EEEEENS4_13SM90_TMA_LOADENS4_14ComposedLayoutINS4_7SwizzleILi3ELi4ELi3EEENS4_18smem_ptr_flag_bitsILi16EEENSV_INS5_IJNSA_ILi8EEESG_EEENS5_IJSG_SC_EEEEEEEvNS4_8identityENS4_23SM90_TMA_LOAD_MULTICASTES1D_vS1E_EENS_8epilogue10collective6detail29Sm90TmaWarpSpecializedAdapterINS1I_15DefaultEpilogueISK_SL_SL_NS1H_6thread17LinearCombinationISK_Li1EffLNS1M_9ScaleType4KindE0ELNS_15FloatRoundStyleE2ESK_EENS1_15EpilogueDefaultEEEEEvvEEEEvNT_6ParamsE:
        .type           _ZN7cutlass13device_kernelINS_4gemm6kernel13GemmUniversalIN4cute5tupleIJiiiiEEENS1_10collective13CollectiveMmaINS1_34MainloopSm90TmaGmmaWarpSpecializedILi2ENS5_IJNS4_1CILi2EEENSA_ILi1EEESC_EEENS1_32KernelTmaWarpSpecializedPingpongEEENS5_IJNSA_ILi64EEENSA_ILi128EEENSA_ILi256EEEEEENS_10bfloat16_tENS5_IJlSC_lEEESK_SL_NS4_8TiledMMAINS4_8MMA_AtomIJNS4_4SM904GMMA28MMA_64x128x16_F32BF16BF16_SSILNSP_5MajorE0ELSR_0ELNSP_7ScaleInE1ELSS_1EEEEEENS4_6LayoutINS5_IJSC_SC_SC_EEENS5_IJNSA_ILi0EEESX_SX_EEEEENS5_IJNS4_10UnderscoreES10_S10_EEEEENS4_13SM90_TMA_LOADENS4_14ComposedLayoutINS4_7SwizzleILi3ELi4ELi3EEENS4_18smem_ptr_flag_bitsILi16EEENSV_INS5_IJNSA_ILi8EEESG_EEENS5_IJSG_SC_EEEEEEEvNS4_8identityENS4_23SM90_TMA_LOAD_MULTICASTES1D_vS1E_EENS_8epilogue10collective6detail29Sm90TmaWarpSpecializedAdapterINS1I_15DefaultEpilogueISK_SL_SL_NS1H_6thread17LinearCombinationISK_Li1EffLNS1M_9ScaleType4KindE0ELNS_15FloatRoundStyleE2ESK_EENS1_15EpilogueDefaultEEEEEvvEEEEvNT_6ParamsE,@function
        .size           _ZN7cutlass13device_kernelINS_4gemm6kernel13GemmUniversalIN4cute5tupleIJiiiiEEENS1_10collective13CollectiveMmaINS1_34MainloopSm90TmaGmmaWarpSpecializedILi2ENS5_IJNS4_1CILi2EEENSA_ILi1EEESC_EEENS1_32KernelTmaWarpSpecializedPingpongEEENS5_IJNSA_ILi64EEENSA_ILi128EEENSA_ILi256EEEEEENS_10bfloat16_tENS5_IJlSC_lEEESK_SL_NS4_8TiledMMAINS4_8MMA_AtomIJNS4_4SM904GMMA28MMA_64x128x16_F32BF16BF16_SSILNSP_5MajorE0ELSR_0ELNSP_7ScaleInE1ELSS_1EEEEEENS4_6LayoutINS5_IJSC_SC_SC_EEENS5_IJNSA_ILi0EEESX_SX_EEEEENS5_IJNS4_10UnderscoreES10_S10_EEEEENS4_13SM90_TMA_LOADENS4_14ComposedLayoutINS4_7SwizzleILi3ELi4ELi3EEENS4_18smem_ptr_flag_bitsILi16EEENSV_INS5_IJNSA_ILi8EEESG_EEENS5_IJSG_SC_EEEEEEEvNS4_8identityENS4_23SM90_TMA_LOAD_MULTICASTES1D_vS1E_EENS_8epilogue10collective6detail29Sm90TmaWarpSpecializedAdapterINS1I_15DefaultEpilogueISK_SL_SL_NS1H_6thread17LinearCombinationISK_Li1EffLNS1M_9ScaleType4KindE0ELNS_15FloatRoundStyleE2ESK_EENS1_15EpilogueDefaultEEEEEvvEEEEvNT_6ParamsE,(.L_x_196 - _ZN7cutlass13device_kernelINS_4gemm6kernel13GemmUniversalIN4cute5tupleIJiiiiEEENS1_10collective13CollectiveMmaINS1_34MainloopSm90TmaGmmaWarpSpecializedILi2ENS5_IJNS4_1CILi2EEENSA_ILi1EEESC_EEENS1_32KernelTmaWarpSpecializedPingpongEEENS5_IJNSA_ILi64EEENSA_ILi128EEENSA_ILi256EEEEEENS_10bfloat16_tENS5_IJlSC_lEEESK_SL_NS4_8TiledMMAINS4_8MMA_AtomIJNS4_4SM904GMMA28MMA_64x128x16_F32BF16BF16_SSILNSP_5MajorE0ELSR_0ELNSP_7ScaleInE1ELSS_1EEEEEENS4_6LayoutINS5_IJSC_SC_SC_EEENS5_IJNSA_ILi0EEESX_SX_EEEEENS5_IJNS4_10UnderscoreES10_S10_EEEEENS4_13SM90_TMA_LOADENS4_14ComposedLayoutINS4_7SwizzleILi3ELi4ELi3EEENS4_18smem_ptr_flag_bitsILi16EEENSV_INS5_IJNSA_ILi8EEESG_EEENS5_IJSG_SC_EEEEEEEvNS4_8identityENS4_23SM90_TMA_LOAD_MULTICASTES1D_vS1E_EENS_8epilogue10collective6detail29Sm90TmaWarpSpecializedAdapterINS1I_15DefaultEpilogueISK_SL_SL_NS1H_6thread17LinearCombinationISK_Li1EffLNS1M_9ScaleType4KindE0ELNS_15FloatRoundStyleE2ESK_EENS1_15EpilogueDefaultEEEEEvvEEEEvNT_6ParamsE)
        .other          _ZN7cutlass13device_kernelINS_4gemm6kernel13GemmUniversalIN4cute5tupleIJiiiiEEENS1_10collective13CollectiveMmaINS1_34MainloopSm90TmaGmmaWarpSpecializedILi2ENS5_IJNS4_1CILi2EEENSA_ILi1EEESC_EEENS1_32KernelTmaWarpSpecializedPingpongEEENS5_IJNSA_ILi64EEENSA_ILi128EEENSA_ILi256EEEEEENS_10bfloat16_tENS5_IJlSC_lEEESK_SL_NS4_8TiledMMAINS4_8MMA_AtomIJNS4_4SM904GMMA28MMA_64x128x16_F32BF16BF16_SSILNSP_5MajorE0ELSR_0ELNSP_7ScaleInE1ELSS_1EEEEEENS4_6LayoutINS5_IJSC_SC_SC_EEENS5_IJNSA_ILi0EEESX_SX_EEEEENS5_IJNS4_10UnderscoreES10_S10_EEEEENS4_13SM90_TMA_LOADENS4_14ComposedLayoutINS4_7SwizzleILi3ELi4ELi3EEENS4_18smem_ptr_flag_bitsILi16EEENSV_INS5_IJNSA_ILi8EEESG_EEENS5_IJSG_SC_EEEEEEEvNS4_8identityENS4_23SM90_TMA_LOAD_MULTICASTES1D_vS1E_EENS_8epilogue10collective6detail29Sm90TmaWarpSpecializedAdapterINS1I_15DefaultEpilogueISK_SL_SL_NS1H_6thread17LinearCombinationISK_Li1EffLNS1M_9ScaleType4KindE0ELNS_15FloatRoundStyleE2ESK_EENS1_15EpilogueDefaultEEEEEvvEEEEvNT_6ParamsE,@"STO_CUDA_ENTRY STV_DEFAULT"
_ZN7cutlass13device_kernelINS_4gemm6kernel13GemmUniversalIN4cute5tupleIJiiiiEEENS1_10collective13CollectiveMmaINS1_34MainloopSm90TmaGmmaWarpSpecializedILi2ENS5_IJNS4_1CILi2EEENSA_ILi1EEESC_EEENS1_32KernelTmaWarpSpecializedPingpongEEENS5_IJNSA_ILi64EEENSA_ILi128EEENSA_ILi256EEEEEENS_10bfloat16_tENS5_IJlSC_lEEESK_SL_NS4_8TiledMMAINS4_8MMA_AtomIJNS4_4SM904GMMA28MMA_64x128x16_F32BF16BF16_SSILNSP_5MajorE0ELSR_0ELNSP_7ScaleInE1ELSS_1EEEEEENS4_6LayoutINS5_IJSC_SC_SC_EEENS5_IJNSA_ILi0EEESX_SX_EEEEENS5_IJNS4_10UnderscoreES10_S10_EEEEENS4_13SM90_TMA_LOADENS4_14ComposedLayoutINS4_7SwizzleILi3ELi4ELi3EEENS4_18smem_ptr_flag_bitsILi16EEENSV_INS5_IJNSA_ILi8EEESG_EEENS5_IJSG_SC_EEEEEEEvNS4_8identityENS4_23SM90_TMA_LOAD_MULTICASTES1D_vS1E_EENS_8epilogue10collective6detail29Sm90TmaWarpSpecializedAdapterINS1I_15DefaultEpilogueISK_SL_SL_NS1H_6thread17LinearCombinationISK_Li1EffLNS1M_9ScaleType4KindE0ELNS_15FloatRoundStyleE2ESK_EENS1_15EpilogueDefaultEEEEEvvEEEEvNT_6ParamsE:
[----:B------:R-:W0:Y:S01]  /*0000*/  LDC R1, c[0x0][0x28] ;  /* 0x00000a00ff017b82 */ /* 0x000e220000000800 */
[----:B------:R-:W1:Y:S01]  /*0010*/  S2R R3, SR_TID.X ;  /* 0x0000000000037919 */ /* 0x000e620000002100 */
[----:B------:R-:W-:Y:S01]  /*0020*/  ELECT P0, URZ, PT ;  /* 0x00000000003f782f */ /* 0x000fe20003800000 */
[----:B------:R-:W-:Y:S01]  /*0030*/  BSSY B0, `(.L_x_0) ;  /* 0x0000014000007945 */ /* 0x000fe20003800000 */
[--C-:B-1----:R-:W-:Y:S02]  /*0040*/  SHF.R.U32.HI R0, RZ, 0x5, R3.reuse ;  /* 0x00000005ff007819 */ /* 0x102fe40000011603 */
[----:B------:R-:W-:-:S03]  /*0050*/  SHF.R.U32.HI R5, RZ, 0x7, R3 ;  /* 0x00000007ff057819 */ /* 0x000fc60000011603 */
[----:B------:R-:W1:Y:S02]  /*0060*/  SHFL.IDX PT, R2, R0, RZ, 0x1f ;  /* 0x00001fff00027589 */ /* 0x000e6400000e0000 */
[----:B-1----:R-:W-:Y:S02]  /*0070*/  R2UR UR6, R2 ;  /* 0x00000000020672ca */ /* 0x002fe400000e0000 */
[----:B------:R1:W2:Y:S11]  /*0080*/  SHFL.IDX PT, R2, R5, RZ, 0x1f ;  /* 0x00001fff05027589 */ /* 0x0002b600000e0000 */
[----:B------:R-:W-:-:S02]  /*0090*/  USHF.R.S32.HI UR4, URZ, 0x1f, UR6 ;  /* 0x0000001f3f047899 */ /* 0x000fc40008011406 */
[----:B------:R-:W-:Y:S02]  /*00a0*/  ISETP.NE.OR P0, PT, RZ, UR6, !P0 ;  /* 0x00000006ff007c0c */ /* 0x000fe4000c705670 */
[----:B------:R-:W-:-:S04]  /*00b0*/  ULEA.HI UR4, UR4, UR6, URZ, 0x2 ;  /* 0x0000000604047291 */ /* 0x000fc8000f8f103f */
[----:B------:R-:W-:-:S04]  /*00c0*/  ULOP3.LUT UR4, UR4, 0xfffffffc, URZ, 0xc0, !UPT ;  /* 0xfffffffc04047892 */ /* 0x000fc8000f8ec03f */
[----:B------:R-:W-:-:S03]  /*00d0*/  UIADD3 UR6, UR6, -UR4, URZ ;  /* 0x8000000406067290 */ /* 0x000fc6000fffe03f */
[----:B012---:R-:W-:Y:S09]  /*00e0*/  @P0 BRA `(.L_x_1) ;  /* 0x0000000000200947 */ /* 0x007ff20003800000 */
[----:B------:R-:W-:Y:S02]  /*00f0*/  ULDC.64 UR4, c[0x0][0x198] ;  /* 0x0000660000047ab9 */ /* 0x000fe40000000a00 */
[----:B------:R-:W-:Y:S02]  /*0100*/  UIADD3 UR8, UP0, UR4, 0xf0, URZ ;  /* 0x000000f004087890 */ /* 0x000fe4000ff1e03f */
[----:B------:R-:W-:Y:S02]  /*0110*/  UIADD3 UR4, UP1, UR4, 0x1f0, URZ ;  /* 0x000001f004047890 */ /* 0x000fe4000ff3e03f */
[----:B------:R-:W-:Y:S02]  /*0120*/  UIADD3.X UR9, URZ, UR5, URZ, UP0, !UPT ;  /* 0x000000053f097290 */ /* 0x000fe400087fe43f */
[----:B------:R-:W-:-:S07]  /*0130*/  UIADD3.X UR5, URZ, UR5, URZ, UP1, !UPT ;  /* 0x000000053f057290 */ /* 0x000fce0008ffe43f */
[----:B------:R0:W-:Y:S02]  /*0140*/  UTMACCTL.PF [UR8] ;  /* 0x00000000080079b9 */ /* 0x0001e40008040000 */
[----:B------:R0:W-:Y:S02]  /*0150*/  UTMACCTL.PF [UR4] ;  /* 0x00000000040079b9 */ /* 0x0001e40008040000 */
[----:B0-----:R-:W-:Y:S01]  /*0160*/  NOP ;  /* 0x0000000000007918 */ /* 0x001fe20000000000 */
.L_x_1:
[----:B------:R-:W-:Y:S05]  /*0170*/  BSYNC B0 ;  /* 0x0000000000007941 */ /* 0x000fea0003800000 */
.L_x_0:
[----:B------:R-:W0:Y:S01]  /*0180*/  SHFL.IDX PT, R6, R0, RZ, 0x1f ;  /* 0x00001fff00067589 */ /* 0x000e2200000e0000 */
[----:B------:R-:W-:Y:S01]  /*0190*/  R2UR UR19, R2 ;  /* 0x00000000021372ca */ /* 0x000fe200000e0000 */
[----:B------:R-:W-:-:S04]  /*01a0*/  UISETP.NE.AND UP0, UPT, UR6, 0x3, UPT ;  /* 0x000000030600788c */ /* 0x000fc8000bf05270 */
[----:B------:R-:W-:-:S08]  /*01b0*/  UISETP.EQ.OR UP0, UPT, UR6, URZ, !UP0 ;  /* 0x0000003f0600728c */ /* 0x000fd0000c702670 */
[----:B------:R-:W-:Y:S02]  /*01c0*/  UIADD3 UR14, UR19, -0x1, URZ ;  /* 0xffffffff130e7890 */ /* 0x000fe4000fffe03f */
[----:B------:R-:W-:Y:S02]  /*01d0*/  UISETP.EQ.AND UP0, UPT, UR19, URZ, UP0 ;  /* 0x0000003f1300728c */ /* 0x000fe40008702270 */
[----:B------:R-:W-:Y:S02]  /*01e0*/  UISETP.GE.U32.AND UP1, UPT, UR14, 0x2, UPT ;  /* 0x000000020e00788c */ /* 0x000fe4000bf26070 */
[----:B------:R-:W-:Y:S01]  /*01f0*/  USEL UR39, URZ, 0x1, !UP0 ;  /* 0x000000013f277887 */ /* 0x000fe2000c000000 */
[----:B0-----:R-:W-:-:S03]  /*0200*/  ISETP.NE.AND P0, PT, R6, RZ, PT ;  /* 0x000000ff0600720c */ /* 0x001fc60003f05270 */
[----:B------:R-:W-:-:S10]  /*0210*/  USEL UR39, UR39, 0x2, UP1 ;  /* 0x0000000227277887 */ /* 0x000fd40008800000 */
[----:B------:R-:W-:Y:S05]  /*0220*/  @P0 BRA `(.L_x_2) ;  /* 0x0000000000480947 */ /* 0x000fea0003800000 */
[----:B------:R-:W0:Y:S01]  /*0230*/  S2UR UR7, SR_CgaCtaId ;  /* 0x00000000000779c3 */ /* 0x000e220000008800 */
[----:B------:R-:W-:Y:S01]  /*0240*/  UMOV UR4, 0x400 ;  /* 0x0000040000047882 */ /* 0x000fe20000000000 */
[----:B------:R-:W-:Y:S01]  /*0250*/  UMOV UR5, 0x1 ;  /* 0x0000000100057882 */ /* 0x000fe20000000000 */
[----:B------:R-:W-:Y:S01]  /*0260*/  UMOV UR8, 0x2 ;  /* 0x0000000200087882 */ /* 0x000fe20000000000 */
[----:B------:R-:W-:Y:S01]  /*0270*/  ELECT P0, URZ, PT ;  /* 0x00000000003f782f */ /* 0x000fe20003800000 */
[----:B------:R-:W-:-:S04]  /*0280*/  UIADD3 UR8, -UR8, 0x100000, URZ ;  /* 0x0010000008087890 */ /* 0x000fc8000fffe13f */
[----:B------:R-:W-:Y:S02]  /*0290*/  USHF.L.U32 UR9, UR8, 0xb, URZ ;  /* 0x0000000b08097899 */ /* 0x000fe4000800063f */
[----:B------:R-:W-:Y:S02]  /*02a0*/  USHF.L.U32 UR8, UR8, 0x1, URZ ;  /* 0x0000000108087899 */ /* 0x000fe4000800063f */
[----:B0-----:R-:W-:Y:S02]  /*02b0*/  ULEA UR7, UR7, UR4, 0x18 ;  /* 0x0000000407077291 */ /* 0x001fe4000f8ec03f */
[----:B------:R-:W-:-:S04]  /*02c0*/  UIADD3 UR4, -UR5, 0x100000, URZ ;  /* 0x0010000005047890 */ /* 0x000fc8000fffe13f */
[----:B------:R-:W-:Y:S02]  /*02d0*/  USHF.L.U32 UR5, UR4, 0xb, URZ ;  /* 0x0000000b04057899 */ /* 0x000fe4000800063f */
[----:B------:R-:W-:Y:S01]  /*02e0*/  USHF.L.U32 UR4, UR4, 0x1, URZ ;  /* 0x0000000104047899 */ /* 0x000fe2000800063f */
[----:B------:R-:W0:Y:S11]  /*02f0*/  FENCE.VIEW.ASYNC.S ;  /* 0x00000000000073c6 */ /* 0x000e360000000000 */
[----:B0-----:R0:W1:Y:S01]  /*0300*/  SYNCS.EXCH.64 URZ, [UR7], UR4 ;  /* 0x00000004073f75b2 */ /* 0x0010620008000100 */
[----:B------:R0:W2:Y:S01]  /*0310*/  SYNCS.EXCH.64 URZ, [UR7+0x10], UR8 ;  /* 0x00001008073f75b2 */ /* 0x0000a20008000100 */
[----:B------:R0:W3:Y:S01]  /*0320*/  SYNCS.EXCH.64 URZ, [UR7+0x8], UR4 ;  /* 0x00000804073f75b2 */ /* 0x0000e20008000100 */
[----:B------:R0:W4:Y:S01]  /*0330*/  SYNCS.EXCH.64 URZ, [UR7+0x18], UR8 ;  /* 0x00001808073f75b2 */ /* 0x0001220008000100 */
[----:B------:R-:W-:Y:S01]  /*0340*/  NOP ;  /* 0x0000000000007918 */ /* 0x000fe20000000000 */
.L_x_2:
[----:B------:R-:W5:Y:S01]  /*0350*/  S2UR UR15, SR_CTAID.X ;  /* 0x00000000000f79c3 */ /* 0x000f620000002500 */
[----:B------:R-:W-:Y:S01]  /*0360*/  SHF.R.S32.HI R2, RZ, 0x1f, R3 ;  /* 0x0000001fff027819 */ /* 0x000fe20000011403 */
[----:B------:R-:W1:Y:S01]  /*0370*/  SHFL.IDX PT, R7, R0, RZ, 0x1f ;  /* 0x00001fff00077589 */ /* 0x000e6200000e0000 */
[----:B------:R-:W-:Y:S02]  /*0380*/  ELECT P0, URZ, PT ;  /* 0x00000000003f782f */ /* 0x000fe40003800000 */
[----:B------:R-:W-:Y:S01]  /*0390*/  SHF.R.S32.HI R11, RZ, 0x1f, R6 ;  /* 0x0000001fff0b7819 */ /* 0x000fe20000011406 */
[----:B0-----:R-:W-:Y:S01]  /*03a0*/  ULDC UR4, c[0x0][0x150] ;  /* 0x0000540000047ab9 */ /* 0x001fe20000000800 */
[----:B------:R-:W-:Y:S01]  /*03b0*/  LEA.HI R2, R2, R3, RZ, 0x7 ;  /* 0x0000000302027211 */ /* 0x000fe200078f38ff */
[----:B------:R-:W0:Y:S01]  /*03c0*/  SHFL.IDX PT, R8, R0, RZ, 0x1f ;  /* 0x00001fff00087589 */ /* 0x000e2200000e0000 */
[----:B------:R-:W2:Y:S01]  /*03d0*/  S2UR UR8, SR_CTAID.Y ;  /* 0x00000000000879c3 */ /* 0x000ea20000002600 */
[----:B------:R-:W-:-:S02]  /*03e0*/  ELECT P1, URZ, PT ;  /* 0x00000000003f782f */ /* 0x000fc40003820000 */
[----:B------:R-:W-:Y:S01]  /*03f0*/  LOP3.LUT R2, R2, 0xffffff80, RZ, 0xc0, !PT ;  /* 0xffffff8002027812 */ /* 0x000fe200078ec0ff */
[----:B------:R-:W-:Y:S01]  /*0400*/  ULDC UR7, c[0x0][0x144] ;  /* 0x0000510000077ab9 */ /* 0x000fe20000000800 */
[----:B------:R-:W-:Y:S01]  /*0410*/  LEA.HI R11, R11, R6, RZ, 0x2 ;  /* 0x000000060b0b7211 */ /* 0x000fe200078f10ff */
[----:B------:R-:W-:Y:S01]  /*0420*/  UMOV UR18, 0x80 ;  /* 0x0000008000127882 */ /* 0x000fe20000000000 */
[----:B------:R-:W-:Y:S01]  /*0430*/  NOP ;  /* 0x0000000000007918 */ /* 0x000fe20000000000 */
[----:B------:R-:W-:Y:S01]  /*0440*/  IMAD.IADD R4, R3, 0x1, -R2 ;  /* 0x0000000103047824 */ /* 0x000fe200078e0a02 */
[----:B------:R-:W-:Y:S01]  /*0450*/  LOP3.LUT R11, R11, 0x3ffffffc, RZ, 0xc0, !PT ;  /* 0x3ffffffc0b0b7812 */ /* 0x000fe200078ec0ff */
[----:B------:R-:W-:Y:S01]  /*0460*/  NOP ;  /* 0x0000000000007918 */ /* 0x000fe20000000000 */
[----:B------:R-:W-:Y:S01]  /*0470*/  ULDC UR17, c[0x0][0x148] ;  /* 0x0000520000117ab9 */ /* 0x000fe20000000800 */
[----:B------:R-:W-:Y:S01]  /*0480*/  IMAD.MOV.U32 R23, RZ, RZ, 0x1 ;  /* 0x00000001ff177424 */ /* 0x000fe200078e00ff */
[----:B------:R-:W-:Y:S01]  /*0490*/  SHF.R.S32.HI R9, RZ, 0x1f, R4 ;  /* 0x0000001fff097819 */ /* 0x000fe20000011404 */
[----:B------:R-:W-:Y:S01]  /*04a0*/  IMAD.IADD R11, R6, 0x1, -R11 ;  /* 0x00000001060b7824 */ /* 0x000fe200078e0a0b */
[----:B------:R-:W3:Y:S01]  /*04b0*/  SHFL.IDX PT, R5, R5, RZ, 0x1f ;  /* 0x00001fff05057589 */ /* 0x000ee200000e0000 */
[----:B------:R-:W-:-:S02]  /*04c0*/  ISETP.NE.AND P2, PT, RZ, UR19, PT ;  /* 0x00000013ff007c0c */ /* 0x000fc4000bf45270 */
[----:B-----5:R-:W-:Y:S02]  /*04d0*/  I2FP.F32.U32 R10, UR15 ;  /* 0x0000000f000a7c45 */ /* 0x020fe40008201000 */
[----:B------:R-:W-:Y:S02]  /*04e0*/  LEA.HI R2, R9, R4, RZ, 0x3 ;  /* 0x0000000409027211 */ /* 0x000fe400078f18ff */
[----:B-1----:R-:W-:Y:S01]  /*04f0*/  ISETP.NE.OR P0, PT, R7, RZ, !P0 ;  /* 0x000000ff0700720c */ /* 0x002fe20004705670 */
[----:B------:R-:W-:Y:S01]  /*0500*/  FMUL R10, R10, UR4 ;  /* 0x000000040a0a7c20 */ /* 0x000fe20008400000 */
[--C-:B------:R-:W-:Y:S01]  /*0510*/  SHF.R.S32.HI R7, RZ, 0x3, R2.reuse ;  /* 0x00000003ff077819 */ /* 0x100fe20000011402 */
[----:B------:R-:W-:Y:S01]  /*0520*/  ULDC UR4, c[0x0][0x154] ;  /* 0x0000550000047ab9 */ /* 0x000fe20000000800 */
[----:B------:R-:W-:Y:S02]  /*0530*/  SHF.R.S32.HI R2, RZ, 0x1f, R2 ;  /* 0x0000001fff027819 */ /* 0x000fe40000011402 */
[----:B0-----:R-:W-:Y:S01]  /*0540*/  ISETP.NE.OR P1, PT, R8, RZ, !P1 ;  /* 0x000000ff0800720c */ /* 0x001fe20004f25670 */
[----:B------:R-:W0:Y:S01]  /*0550*/  F2I.U32.TRUNC.NTZ R10, R10 ;  /* 0x0000000a000a7305 */ /* 0x000e22000020f000 */
[----:B------:R-:W-:-:S02]  /*0560*/  LEA.HI R2, R2, R7, RZ, 0x2 ;  /* 0x0000000702027211 */ /* 0x000fc400078f10ff */
[----:B--2---:R-:W-:Y:S02]  /*0570*/  I2FP.F32.U32 R0, UR8 ;  /* 0x0000000800007c45 */ /* 0x004fe40008201000 */
[----:B------:R-:W-:Y:S01]  /*0580*/  LOP3.LUT R2, R2, 0xfffffffc, RZ, 0xc0, !PT ;  /* 0xfffffffc02027812 */ /* 0x000fe200078ec0ff */
[----:B------:R-:W-:Y:S02]  /*0590*/  VOTEU.ALL UP0, P0 ;  /* 0x00000000003f7886 */ /* 0x000fe40000000000 */
[----:B------:R-:W-:Y:S02]  /*05a0*/  FMUL R6, R0, UR4 ;  /* 0x0000000400067c20 */ /* 0x000fe40008400000 */
[----:B------:R-:W-:Y:S01]  /*05b0*/  IMAD.IADD R2, R7, 0x1, -R2 ;  /* 0x0000000107027824 */ /* 0x000fe200078e0a02 */
[----:B------:R-:W1:Y:S01]  /*05c0*/  @!UP0 S2UR UR11, SR_CgaCtaId ;  /* 0x00000000000b89c3 */ /* 0x000e620000008800 */
[----:B------:R-:W-:Y:S01]  /*05d0*/  VOTEU.ALL UP1, P1 ;  /* 0x00000000003f7886 */ /* 0x000fe20000820000 */
[----:B------:R-:W-:Y:S01]  /*05e0*/  @!UP0 UMOV UR10, 0x400 ;  /* 0x00000400000a8882 */ /* 0x000fe20000000000 */
[----:B------:R-:W-:Y:S01]  /*05f0*/  IMAD R2, R11, 0x4, R2 ;  /* 0x000000040b027824 */ /* 0x000fe200078e0202 */
[----:B0-----:R-:W-:Y:S01]  /*0600*/  R2UR UR4, R10 ;  /* 0x000000000a0472ca */ /* 0x001fe200000e0000 */
[----:B------:R-:W0:Y:S01]  /*0610*/  F2I.U32.TRUNC.NTZ R6, R6 ;  /* 0x0000000600067305 */ /* 0x000e22000020f000 */
[----:B------:R-:W-:Y:S01]  /*0620*/  @!UP1 UMOV UR13, 0x400 ;  /* 0x00000400000d9882 */ /* 0x000fe20000000000 */
[C---:B------:R-:W-:Y:S01]  /*0630*/  IMAD.SHL.U32 R7, R2.reuse, 0x4, RZ ;  /* 0x0000000402077824 */ /* 0x040fe200078e00ff */
[----:B------:R-:W-:Y:S01]  /*0640*/  LEA.HI R0, R2, R2, RZ, 0x1 ;  /* 0x0000000202007211 */ /* 0x000fe200078f08ff */
[----:B------:R-:W2:Y:S01]  /*0650*/  @!UP1 S2UR UR16, SR_CgaCtaId ;  /* 0x00000000001099c3 */ /* 0x000ea20000008800 */
[----:B------:R-:W-:Y:S01]  /*0660*/  VOTEU.ALL UP2, P1 ;  /* 0x00000000003f7886 */ /* 0x000fe20000840000 */
[----:B------:R-:W-:Y:S01]  /*0670*/  VOTEU.ALL UP3, P1 ;  /* 0x00000000003f7886 */ /* 0x000fe20000860000 */
[----:B------:R-:W-:Y:S01]  /*0680*/  LOP3.LUT R11, R0, 0xfffffffe, RZ, 0xc0, !PT ;  /* 0xfffffffe000b7812 */ /* 0x000fe200078ec0ff */
[----:B------:R-:W-:Y:S01]  /*0690*/  VOTEU.ALL UP4, P1 ;  /* 0x00000000003f7886 */ /* 0x000fe20000880000 */
[----:B------:R-:W-:Y:S01]  /*06a0*/  LOP3.LUT R22, R2, 0xc, R7, 0x78, !PT ;  /* 0x0000000c02167812 */ /* 0x000fe200078e7807 */
[----:B------:R-:W-:-:S02]  /*06b0*/  VOTEU.ALL UP5, P1 ;  /* 0x00000000003f7886 */ /* 0x000fc400008a0000 */
[----:B------:R-:W-:Y:S01]  /*06c0*/  IMAD.IADD R11, R2, 0x1, -R11 ;  /* 0x00000001020b7824 */ /* 0x000fe200078e0a0b */
[----:B------:R-:W-:Y:S01]  /*06d0*/  UIADD3 UR4, -UR4, URZ, URZ ;  /* 0x0000003f04047290 */ /* 0x000fe2000fffe13f */
[----:B------:R-:W5:Y:S01]  /*06e0*/  LDC R2, c[0x0][0x140] ;  /* 0x00005000ff027b82 */ /* 0x000f620000000800 */
[----:B0-----:R-:W-:Y:S02]  /*06f0*/  R2UR UR9, R6 ;  /* 0x00000000060972ca */ /* 0x001fe400000e0000 */
[----:B------:R-:W-:Y:S02]  /*0700*/  UIMAD UR7, UR7, UR4, UR15 ;  /* 0x00000004070772a4 */ /* 0x000fe4000f8e020f */
[----:B-1----:R-:W-:Y:S01]  /*0710*/  @!UP0 ULEA UR12, UR11, UR10, 0x18 ;  /* 0x0000000a0b0c8291 */ /* 0x002fe2000f8ec03f */
[----:B------:R-:W-:Y:S01]  /*0720*/  UMOV UR4, 0x20 ;  /* 0x0000002000047882 */ /* 0x000fe20000000000 */
[----:B------:R-:W-:-:S04]  /*0730*/  @!UP1 UIADD3 UR10, -UR18, 0x100000, URZ ;  /* 0x00100000120a9890 */ /* 0x000fc8000fffe13f */
[----:B------:R-:W-:Y:S02]  /*0740*/  @!UP1 USHF.L.U32 UR11, UR10, 0xb, URZ ;  /* 0x0000000b0a0b9899 */ /* 0x000fe4000800063f */
[----:B------:R-:W-:Y:S01]  /*0750*/  @!UP1 USHF.L.U32 UR10, UR10, 0x1, URZ ;  /* 0x000000010a0a9899 */ /* 0x000fe2000800063f */
[----:B------:R-:W-:Y:S01]  /*0760*/  ISETP.NE.AND P3, PT, R11, UR7, PT ;  /* 0x000000070b007c0c */ /* 0x000fe2000bf65270 */
[----:B------:R-:W-:-:S04]  /*0770*/  @!UP0 UIADD3 UR4, -UR4, 0x100000, URZ ;  /* 0x0010000004048890 */ /* 0x000fc8000fffe13f */
[----:B------:R-:W-:Y:S02]  /*0780*/  @!UP0 USHF.L.U32 UR5, UR4, 0xb, URZ ;  /* 0x0000000b04058899 */ /* 0x000fe4000800063f */
[----:B------:R-:W-:Y:S01]  /*0790*/  @!UP0 USHF.L.U32 UR4, UR4, 0x1, URZ ;  /* 0x0000000104048899 */ /* 0x000fe2000800063f */
[----:B------:R-:W-:Y:S01]  /*07a0*/  VOTEU.ALL UP0, P0 ;  /* 0x00000000003f7886 */ /* 0x000fe20000000000 */
[----:B--2---:R-:W-:Y:S01]  /*07b0*/  @!UP1 ULEA UR13, UR16, UR13, 0x18 ;  /* 0x0000000d100d9291 */ /* 0x004fe2000f8ec03f */
[----:B------:R-:W-:Y:S01]  /*07c0*/  VOTEU.ALL UP1, P0 ;  /* 0x00000000003f7886 */ /* 0x000fe20000020000 */
[----:B------:R-:W-:Y:S01]  /*07d0*/  UIADD3 UR9, -UR9, URZ, URZ ;  /* 0x0000003f09097290 */ /* 0x000fe2000fffe13f */
[----:B------:R-:W-:Y:S01]  /*07e0*/  LOP3.LUT P0, RZ, R4, 0x7, RZ, 0xc0, !PT ;  /* 0x0000000704ff7812 */ /* 0x000fe2000780c0ff */
[----:B------:R-:W0:Y:S06]  /*07f0*/  FENCE.VIEW.ASYNC.S ;  /* 0x00000000000073c6 */ /* 0x000e2c0000000000 */
[----:B0-----:R-:W0:Y:S01]  /*0800*/  @!UP0 SYNCS.EXCH.64 URZ, [UR12+0x50], UR4 ;  /* 0x000050040c3f85b2 */ /* 0x001e220008000100 */
[----:B------:R-:W-:-:S02]  /*0810*/  @P3 LEA.HI R0, R22, R22, RZ, 0x1 ;  /* 0x0000001616003211 */ /* 0x000fc400078f08ff */
[----:B-----5:R-:W-:Y:S02]  /*0820*/  ISETP.EQ.U32.AND P1, PT, R2, 0x1, PT ;  /* 0x000000010200780c */ /* 0x020fe40003f22070 */
[----:B------:R-:W-:Y:S02]  /*0830*/  @P3 SHF.R.S32.HI R0, RZ, 0x1, R0 ;  /* 0x00000001ff003819 */ /* 0x000fe40000011400 */
[----:B------:R-:W-:Y:S01]  /*0840*/  ISETP.LT.U32.AND P0, PT, R22, 0x2, !P0 ;  /* 0x000000021600780c */ /* 0x000fe20004701070 */
[----:B------:R1:W2:Y:S01]  /*0850*/  @!UP1 SYNCS.EXCH.64 URZ, [UR12+0x58], UR4 ;  /* 0x000058040c3f95b2 */ /* 0x0002a20008000100 */
[----:B------:R-:W-:Y:S01]  /*0860*/  NOP ;  /* 0x0000000000007918 */ /* 0x000fe20000000000 */
[----:B-1----:R-:W-:Y:S01]  /*0870*/  UIMAD UR4, UR17, UR9, UR8 ;  /* 0x00000009110472a4 */ /* 0x002fe2000f8e0208 */
[----:B------:R1:W0:Y:S05]  /*0880*/  @!UP2 SYNCS.EXCH.64 URZ, [UR13+0x30], UR10 ;  /* 0x0000300a0d3fa5b2 */ /* 0x00022a0008000100 */
[----:B------:R-:W-:-:S02]  /*0890*/  @P3 ISETP.NE.AND P4, PT, R0, UR4, PT ;  /* 0x0000000400003c0c */ /* 0x000fc4000bf85270 */
[----:B------:R-:W-:Y:S02]  /*08a0*/  SEL R0, RZ, 0x1, !P0 ;  /* 0x00000001ff007807 */ /* 0x000fe40004000000 */
[----:B------:R-:W-:-:S04]  /*08b0*/  @P3 SEL R23, RZ, 0x1, P4 ;  /* 0x00000001ff173807 */ /* 0x000fc80002000000 */
[----:B------:R-:W-:Y:S01]  /*08c0*/  LOP3.LUT R23, R23, R0, RZ, 0xc0, !PT ;  /* 0x0000000017177212 */ /* 0x000fe200078ec0ff */
[----:B------:R1:W0:Y:S01]  /*08d0*/  @!UP3 SYNCS.EXCH.64 URZ, [UR13+0x38], UR10 ;  /* 0x0000380a0d3fb5b2 */ /* 0x0002220008000100 */
[----:B------:R1:W0:Y:S01]  /*08e0*/  @!UP4 SYNCS.EXCH.64 URZ, [UR13+0x40], UR10 ;  /* 0x0000400a0d3fc5b2 */ /* 0x0002220008000100 */
[----:B------:R1:W0:Y:S01]  /*08f0*/  @!UP5 SYNCS.EXCH.64 URZ, [UR13+0x48], UR10 ;  /* 0x0000480a0d3fd5b2 */ /* 0x0002220008000100 */
[----:B------:R-:W-:Y:S01]  /*0900*/  NOP ;  /* 0x0000000000007918 */ /* 0x000fe20000000000 */
[----:B-1-3--:R-:W-:Y:S05]  /*0910*/  @!P1 BRA `(.L_x_3) ;  /* 0x0000000000089947 */ /* 0x00afea0003800000 */
[----:B0-2-4-:R-:W-:Y:S01]  /*0920*/  UCGABAR_ARV ;  /* 0x00000000000079c7 */ /* 0x015fe20008000000 */
[----:B------:R-:W-:Y:S05]  /*0930*/  BRA `(.L_x_4) ;  /* 0x0000000000047947 */ /* 0x000fea0003800000 */
.L_x_3:
[----:B0-2-4-:R-:W-:Y:S01]  /*0940*/  NOP ;  /* 0x0000000000007918 */ /* 0x015fe20000000000 */
.L_x_4:
[----:B------:R-:W-:Y:S01]  /*0950*/  ULDC.64 UR4, c[0x0][0x598] ;  /* 0x0001660000047ab9 */ /* 0x000fe20000000a00 */
[----:B------:R-:W-:Y:S01]  /*0960*/  ULDC.64 UR52, c[0x0][0x208] ;  /* 0x0000820000347ab9 */ /* 0x000fe20000000a00 */
[----:B------:R-:W-:-:S04]  /*0970*/  ISETP.NE.U32.AND P0, PT, RZ, UR4, PT ;  /* 0x00000004ff007c0c */ /* 0x000fc8000bf05070 */
[----:B------:R-:W-:-:S13]  /*0980*/  ISETP.NE.AND.EX P0, PT, RZ, UR5, PT, P0 ;  /* 0x00000005ff007c0c */ /* 0x000fda000bf05300 */
[----:B------:R-:W-:Y:S05]  /*0990*/  @!P0 BRA `(.L_x_5) ;  /* 0x00000000001c8947 */ /* 0x000fea0003800000 */
[----:B------:R-:W0:Y:S02]  /*09a0*/  LDC.64 R6, c[0x0][0x598] ;  /* 0x00016600ff067b82 */ /* 0x000e240000000a00 */
[----:B0-----:R-:W2:Y:S02]  /*09b0*/  LDG.E.64 R6, desc[UR52][R6.64] ;  /* 0x0000003406067981 */ /* 0x001ea4000c1e1b00 */
[----:B--2---:R-:W-:-:S04]  /*09c0*/  ISETP.NE.U32.AND P0, PT, R6, RZ, PT ;  /* 0x000000ff0600720c */ /* 0x004fc80003f05070 */
[----:B------:R-:W-:-:S13]  /*09d0*/  ISETP.NE.AND.EX P0, PT, R7, RZ, PT, P0 ;  /* 0x000000ff0700720c */ /* 0x000fda0003f05300 */
[----:B------:R-:W-:Y:S05]  /*09e0*/  @!P0 BRA `(.L_x_5) ;  /* 0x0000000000088947 */ /* 0x000fea0003800000 */
[----:B------:R0:W5:Y:S01]  /*09f0*/  LD.E R88, desc[UR52][R6.64] ;  /* 0x0000003406587980 */ /* 0x000162000c101900 */
[----:B------:R-:W-:Y:S05]  /*0a00*/  BRA `(.L_x_6) ;  /* 0x0000000000247947 */ /* 0x000fea0003800000 */
.L_x_5:
[----:B------:R-:W-:Y:S02]  /*0a10*/  ULDC.64 UR4, c[0x0][0x588] ;  /* 0x0001620000047ab9 */ /* 0x000fe40000000a00 */
[----:B------:R-:W-:-:S04]  /*0a20*/  ISETP.NE.U32.AND P0, PT, RZ, UR4, PT ;  /* 0x00000004ff007c0c */ /* 0x000fc8000bf05070 */
[----:B------:R-:W-:-:S13]  /*0a30*/  ISETP.NE.AND.EX P0, PT, RZ, UR5, PT, P0 ;  /* 0x00000005ff007c0c */ /* 0x000fda000bf05300 */
[----:B------:R-:W-:Y:S05]  /*0a40*/  @!P0 BRA `(.L_x_7) ;  /* 0x00000000000c8947 */ /* 0x000fea0003800000 */
[----:B------:R-:W0:Y:S02]  /*0a50*/  LDC.64 R88, c[0x0][0x588] ;  /* 0x00016200ff587b82 */ /* 0x000e240000000a00 */
[----:B0-----:R1:W5:Y:S01]  /*0a60*/  LDG.E R88, desc[UR52][R88.64] ;  /* 0x0000003458587981 */ /* 0x001362000c1e1900 */
[----:B------:R-:W-:Y:S05]  /*0a70*/  BRA `(.L_x_6) ;  /* 0x0000000000087947 */ /* 0x000fea0003800000 */
.L_x_7:
[----:B------:R-:W-:Y:S02]  /*0a80*/  ULDC UR4, c[0x0][0x580] ;  /* 0x0001600000047ab9 */ /* 0x000fe40000000800 */
[----:B------:R-:W-:-:S07]  /*0a90*/  IMAD.U32 R88, RZ, RZ, UR4 ;  /* 0x00000004ff587e24 */ /* 0x000fce000f8e00ff */
.L_x_6:
[----:B------:R-:W-:Y:S02]  /*0aa0*/  ULDC.64 UR4, c[0x0][0x5a0] ;  /* 0x0001680000047ab9 */ /* 0x000fe40000000a00 */
[----:B------:R-:W-:-:S04]  /*0ab0*/  ISETP.NE.U32.AND P0, PT, RZ, UR4, PT ;  /* 0x00000004ff007c0c */ /* 0x000fc8000bf05070 */
[----:B------:R-:W-:-:S13]  /*0ac0*/  ISETP.NE.AND.EX P0, PT, RZ, UR5, PT, P0 ;  /* 0x00000005ff007c0c */ /* 0x000fda000bf05300 */
[----:B------:R-:W-:Y:S05]  /*0ad0*/  @!P0 BRA `(.L_x_8) ;  /* 0x00000000001c8947 */ /* 0x000fea0003800000 */
[----:B0-----:R-:W0:Y:S02]  /*0ae0*/  LDC.64 R6, c[0x0][0x5a0] ;  /* 0x00016800ff067b82 */ /* 0x001e240000000a00 */
[----:B0-----:R-:W2:Y:S02]  /*0af0*/  LDG.E.64 R6, desc[UR52][R6.64] ;  /* 0x0000003406067981 */ /* 0x001ea4000c1e1b00 */
[----:B--2---:R-:W-:-:S04]  /*0b00*/  ISETP.NE.U32.AND P0, PT, R6, RZ, PT ;  /* 0x000000ff0600720c */ /* 0x004fc80003f05070 */
[----:B------:R-:W-:-:S13]  /*0b10*/  ISETP.NE.AND.EX P0, PT, R7, RZ, PT, P0 ;  /* 0x000000ff0700720c */ /* 0x000fda0003f05300 */
[----:B------:R-:W-:Y:S05]  /*0b20*/  @!P0 BRA `(.L_x_8) ;  /* 0x0000000000088947 */ /* 0x000fea0003800000 */
[----:B-1----:R0:W5:Y:S01]  /*0b30*/  LD.E R89, desc[UR52][R6.64] ;  /* 0x0000003406597980 */ /* 0x002162000c101900 */
[----:B------:R-:W-:Y:S05]  /*0b40*/  BRA `(.L_x_9) ;  /* 0x0000000000247947 */ /* 0x000fea0003800000 */
.L_x_8:
[----:B------:R-:W-:Y:S02]  /*0b50*/  ULDC.64 UR4, c[0x0][0x590] ;  /* 0x0001640000047ab9 */ /* 0x000fe40000000a00 */
[----:B------:R-:W-:-:S04]  /*0b60*/  ISETP.NE.U32.AND P0, PT, RZ, UR4, PT ;  /* 0x00000004ff007c0c */ /* 0x000fc8000bf05070 */
[----:B------:R-:W-:-:S13]  /*0b70*/  ISETP.NE.AND.EX P0, PT, RZ, UR5, PT, P0 ;  /* 0x00000005ff007c0c */ /* 0x000fda000bf05300 */
[----:B------:R-:W-:Y:S05]  /*0b80*/  @!P0 BRA `(.L_x_10) ;  /* 0x00000000000c8947 */ /* 0x000fea0003800000 */
[----:B0-----:R-:W1:Y:S02]  /*0b90*/  LDC.64 R6, c[0x0][0x590] ;  /* 0x00016400ff067b82 */ /* 0x001e640000000a00 */
[----:B-1----:R1:W5:Y:S01]  /*0ba0*/  LDG.E R89, desc[UR52][R6.64] ;  /* 0x0000003406597981 */ /* 0x002362000c1e1900 */
[----:B------:R-:W-:Y:S05]  /*0bb0*/  BRA `(.L_x_9) ;  /* 0x0000000000087947 */ /* 0x000fea0003800000 */
.L_x_10:
[----:B------:R-:W-:Y:S02]  /*0bc0*/  ULDC UR4, c[0x0][0x584] ;  /* 0x0001610000047ab9 */ /* 0x000fe40000000800 */
[----:B-1----:R-:W-:-:S07]  /*0bd0*/  IMAD.U32 R89, RZ, RZ, UR4 ;  /* 0x00000004ff597e24 */ /* 0x002fce000f8e00ff */
.L_x_9:
[----:B------:R-:W-:Y:S01]  /*0be0*/  ULDC UR4, c[0x0][0x65c] ;  /* 0x0001970000047ab9 */ /* 0x000fe20000000800 */
[----:B01----:R-:W0:Y:S01]  /*0bf0*/  LDC.64 R6, c[0x0][0x650] ;  /* 0x00019400ff067b82 */ /* 0x003e220000000a00 */
[----:B------:R-:W-:Y:S01]  /*0c00*/  UISETP.NE.AND UP2, UPT, UR4, 0x1, UPT ;  /* 0x000000010400788c */ /* 0x000fe2000bf45270 */
[----:B------:R-:W-:Y:S01]  /*0c10*/  IMAD.MOV.U32 R18, RZ, RZ, -0x1 ;  /* 0xffffffffff127424 */ /* 0x000fe200078e00ff */
[----:B------:R-:W-:Y:S01]  /*0c20*/  UISETP.NE.AND UP0, UPT, UR19, 0x2, UPT ;  /* 0x000000021300788c */ /* 0x000fe2000bf05270 */
[----:B------:R-:W-:Y:S01]  /*0c30*/  IMAD.MOV.U32 R2, RZ, RZ, -0x1 ;  /* 0xffffffffff027424 */ /* 0x000fe200078e00ff */
[----:B------:R-:W-:Y:S01]  /*0c40*/  UP2UR UR45, UPR, URZ, 0x4 ;  /* 0x000000043f2d7883 */ /* 0x000fe20008000000 */
[----:B------:R-:W-:-:S06]  /*0c50*/  IMAD.MOV.U32 R19, RZ, RZ, -0x1 ;  /* 0xffffffffff137424 */ /* 0x000fcc00078e00ff */
[----:B------:R-:W-:Y:S01]  /*0c60*/  @UP2 ULDC UR12, c[0x0][0x10] ;  /* 0x00000400000c2ab9 */ /* 0x000fe20000000800 */
[----:B------:R-:W-:Y:S01]  /*0c70*/  @UP2 UMOV UR4, UR8 ;  /* 0x0000000800042c82 */ /* 0x000fe20008000000 */
[----:B------:R-:W-:Y:S01]  /*0c80*/  @UP2 UMOV UR5, URZ ;  /* 0x0000003f00052c82 */ /* 0x000fe20008000000 */
[----:B------:R-:W-:Y:S01]  /*0c90*/  @!UP2 ULDC UR16, c[0x0][0xc] ;  /* 0x000003000010aab9 */ /* 0x000fe20000000800 */
[----:B------:R-:W-:Y:S01]  /*0ca0*/  @UP2 UIMAD.WIDE.U32 UR12, UR15, UR12, UR4 ;  /* 0x0000000c0f0c22a5 */ /* 0x000fe2000f8e0004 */
[----:B------:R-:W-:Y:S02]  /*0cb0*/  ULDC UR10, c[0x0][0xc] ;  /* 0x00000300000a7ab9 */ /* 0x000fe40000000800 */
[----:B------:R-:W-:Y:S01]  /*0cc0*/  @UP2 UMOV UR4, URZ ;  /* 0x0000003f00042c82 */ /* 0x000fe20008000000 */
[----:B------:R-:W-:Y:S01]  /*0cd0*/  UMOV UR5, URZ ;  /* 0x0000003f00057c82 */ /* 0x000fe20008000000 */
[----:B------:R-:W-:Y:S01]  /*0ce0*/  @UP2 UIADD3 UR18, UR13, UR4, URZ ;  /* 0x000000040d122290 */ /* 0x000fe2000fffe03f */
[----:B------:R-:W-:-:S02]  /*0cf0*/  ULDC UR11, c[0x0][0x10] ;  /* 0x00000400000b7ab9 */ /* 0x000fc40000000800 */
[----:B------:R-:W-:Y:S01]  /*0d00*/  UMOV UR4, UR15 ;  /* 0x0000000f00047c82 */ /* 0x000fe20008000000 */
[----:B------:R-:W-:Y:S02]  /*0d10*/  UIMAD.WIDE.U32 UR10, UR10, UR11, URZ ;  /* 0x0000000b0a0a72a5 */ /* 0x000fe4000f8e003f */
[----:B------:R-:W-:Y:S01]  /*0d20*/  @!UP2 UIMAD.WIDE.U32 UR4, UR8, UR16, UR4 ;  /* 0x000000100804a2a5 */ /* 0x000fe2000f8e0004 */
[----:B------:R-:W-:Y:S02]  /*0d30*/  ULDC UR13, c[0x0][0x14] ;  /* 0x00000500000d7ab9 */ /* 0x000fe40000000800 */
[----:B------:R-:W-:Y:S02]  /*0d40*/  UIMAD.WIDE.U32 UR54, UR10, UR13, URZ ;  /* 0x0000000d0a3672a5 */ /* 0x000fe4000f8e003f */
[----:B------:R-:W-:Y:S02]  /*0d50*/  UIMAD UR37, UR11, UR13, URZ ;  /* 0x0000000d0b2572a4 */ /* 0x000fe4000f8e023f */
[----:B------:R-:W-:Y:S01]  /*0d60*/  @!UP2 UMOV UR12, UR4 ;  /* 0x00000004000cac82 */ /* 0x000fe20008000000 */
[----:B------:R-:W-:Y:S01]  /*0d70*/  @!UP2 UMOV UR18, UR5 ;  /* 0x000000050012ac82 */ /* 0x000fe20008000000 */
[----:B------:R-:W-:-:S02]  /*0d80*/  UIADD3 UR37, UR55, UR37, URZ ;  /* 0x0000002537257290 */ /* 0x000fc4000fffe03f */
[----:B------:R-:W-:-:S04]  /*0d90*/  UIADD3 UR4, UP1, UR12, UR54, URZ ;  /* 0x000000360c047290 */ /* 0x000fc8000ff3e03f */
[----:B------:R-:W-:Y:S02]  /*0da0*/  UIADD3.X UR5, UR18, UR37, URZ, UP1, !UPT ;  /* 0x0000002512057290 */ /* 0x000fe40008ffe43f */
[----:B------:R-:W-:Y:S02]  /*0db0*/  USEL UR4, UR4, UR12, !UP0 ;  /* 0x0000000c04047287 */ /* 0x000fe4000c000000 */
[----:B------:R-:W-:-:S04]  /*0dc0*/  USEL UR5, UR5, UR18, !UP0 ;  /* 0x0000001205057287 */ /* 0x000fc8000c000000 */
[----:B0-----:R-:W-:Y:S01]  /*0dd0*/  ISETP.LE.U32.AND P0, PT, R6, UR4, PT ;  /* 0x0000000406007c0c */ /* 0x001fe2000bf03070 */
[----:B------:R-:W-:Y:S02]  /*0de0*/  IMAD.U32 R16, RZ, RZ, UR4 ;  /* 0x00000004ff107e24 */ /* 0x000fe4000f8e00ff */
[----:B------:R-:W-:Y:S02]  /*0df0*/  IMAD.U32 R0, RZ, RZ, UR5 ;  /* 0x00000005ff007e24 */ /* 0x000fe4000f8e00ff */
[----:B------:R-:W-:-:S03]  /*0e00*/  IMAD.U32 R17, RZ, RZ, UR5 ;  /* 0x00000005ff117e24 */ /* 0x000fc6000f8e00ff */
[----:B------:R-:W-:Y:S02]  /*0e10*/  ISETP.GE.U32.AND.EX P0, PT, R0, R7, PT, P0 ;  /* 0x000000070000720c */ /* 0x000fe40003f06100 */
[----:B------:R-:W-:-:S11]  /*0e20*/  PRMT R0, RZ, 0x7610, R0 ;  /* 0x00007610ff007816 */ /* 0x000fd60000000000 */
[----:B------:R-:W-:Y:S05]  /*0e30*/  @P0 BRA `(.L_x_11) ;  /* 0x0000000400500947 */ /* 0x000fea0003800000 */
[----:B------:R-:W-:Y:S01]  /*0e40*/  ULDC.64 UR18, c[0x0][0x628] ;  /* 0x00018a0000127ab9 */ /* 0x000fe20000000a00 */
[C---:B------:R-:W-:Y:S01]  /*0e50*/  R2UR UR20, R16.reuse ;  /* 0x00000000101472ca */ /* 0x040fe200000e0000 */
[----:B------:R-:W-:Y:S01]  /*0e60*/  ULDC UR16, c[0x0][0x630] ;  /* 0x00018c0000107ab9 */ /* 0x000fe20000000800 */
[----:B------:R-:W-:Y:S02]  /*0e70*/  ISETP.NE.U32.AND P0, PT, RZ, UR18, PT ;  /* 0x00000012ff007c0c */ /* 0x000fe4000bf05070 */
[----:B------:R-:W-:Y:S02]  /*0e80*/  R2UR UR4, R16 ;  /* 0x00000000100472ca */ /* 0x000fe400000e0000 */
[----:B------:R-:W-:Y:S02]  /*0e90*/  ISETP.NE.AND.EX P0, PT, RZ, UR19, PT, P0 ;  /* 0x00000013ff007c0c */ /* 0x000fe4000bf05300 */
[----:B------:R-:W-:-:S11]  /*0ea0*/  R2UR UR5, R17 ;  /* 0x00000000110572ca */ /* 0x000fd600000e0000 */
[----:B------:R-:W-:Y:S05]  /*0eb0*/  @!P0 BRA `(.L_x_12) ;  /* 0x0000000000308947 */ /* 0x000fea0003800000 */
[----:B------:R-:W-:Y:S01]  /*0ec0*/  R2UR UR4, R16 ;  /* 0x00000000100472ca */ /* 0x000fe200000e0000 */
[----:B------:R-:W-:Y:S01]  /*0ed0*/  ULDC UR12, c[0x0][0x634] ;  /* 0x00018d00000c7ab9 */ /* 0x000fe20000000800 */
[----:B------:R-:W-:-:S11]  /*0ee0*/  R2UR UR15, R17 ;  /* 0x00000000110f72ca */ /* 0x000fd600000e0000 */
[----:B------:R-:W-:-:S04]  /*0ef0*/  UIADD3 UR12, UP1, UR4, UR12, URZ ;  /* 0x0000000c040c7290 */ /* 0x000fc8000ff3e03f */
[----:B------:R-:W-:-:S04]  /*0f00*/  UIADD3.X UR15, URZ, UR15, URZ, UP1, !UPT ;  /* 0x0000000f3f0f7290 */ /* 0x000fc80008ffe43f */
[----:B------:R-:W-:-:S04]  /*0f10*/  UIMAD.WIDE.U32 UR4, UR15, UR18, URZ ;  /* 0x000000120f0472a5 */ /* 0x000fc8000f8e003f */
[----:B------:R-:W-:Y:S02]  /*0f20*/  UIMAD.WIDE.U32 UR10, UP1, UR12, UR19, UR4 ;  /* 0x000000130c0a72a5 */ /* 0x000fe4000f820004 */
[----:B------:R-:W-:Y:S02]  /*0f30*/  UIMAD.WIDE.U32 UR4, UR12, UR18, URZ ;  /* 0x000000120c0472a5 */ /* 0x000fe4000f8e003f */
[----:B------:R-:W-:Y:S02]  /*0f40*/  UIADD3.X UR13, URZ, URZ, URZ, UP1, !UPT ;  /* 0x0000003f3f0d7290 */ /* 0x000fe40008ffe43f */
[----:B------:R-:W-:Y:S01]  /*0f50*/  UIADD3 URZ, UP1, UR5, UR10, URZ ;  /* 0x0000000a053f7290 */ /* 0x000fe2000ff3e03f */
[----:B------:R-:W-:-:S03]  /*0f60*/  UMOV UR12, UR11 ;  /* 0x0000000b000c7c82 */ /* 0x000fc60008000000 */
[----:B------:R-:W-:-:S12]  /*0f70*/  UIMAD.WIDE.U32.X UR4, UR15, UR19, UR12, UP1 ;  /* 0x000000130f0472a5 */ /* 0x000fd800088e040c */
.L_x_12:
[----:B------:R-:W-:Y:S01]  /*0f80*/  USHF.R.U64 UR4, UR4, UR16, UR5 ;  /* 0x0000001004047299 */ /* 0x000fe20008001205 */
[----:B------:R-:W-:Y:S01]  /*0f90*/  R2UR UR11, R17 ;  /* 0x00000000110b72ca */ /* 0x000fe200000e0000 */
[----:B------:R-:W-:Y:S02]  /*0fa0*/  USHF.R.U32.HI UR5, URZ, UR16, UR5 ;  /* 0x000000103f057299 */ /* 0x000fe40008011605 */
[----:B------:R-:W-:Y:S01]  /*0fb0*/  UIADD3 UR12, UP1, URZ, -UR4, URZ ;  /* 0x800000043f0c7290 */ /* 0x000fe2000ff3e03f */
[----:B------:R-:W-:Y:S01]  /*0fc0*/  ULDC.64 UR18, c[0x0][0x620] ;  /* 0x0001880000127ab9 */ /* 0x000fe20000000a00 */
[----:B------:R-:W-:Y:S02]  /*0fd0*/  UISETP.NE.AND UP2, UPT, UR45, URZ, UPT ;  /* 0x0000003f2d00728c */ /* 0x000fe4000bf45270 */
[----:B------:R-:W-:Y:S01]  /*0fe0*/  UIADD3.X UR5, URZ, ~UR5, URZ, UP1, !UPT ;  /* 0x800000053f057290 */ /* 0x000fe20008ffe43f */
[----:B------:R-:W-:Y:S01]  /*0ff0*/  UMOV UR10, UR20 ;  /* 0x00000014000a7c82 */ /* 0x000fe20008000000 */
[----:B------:R-:W-:-:S02]  /*1000*/  ULDC UR13, c[0x0][0x618] ;  /* 0x00018600000d7ab9 */ /* 0x000fc40000000800 */
[----:B------:R-:W-:Y:S02]  /*1010*/  UIMAD UR5, UR5, UR18, URZ ;  /* 0x00000012050572a4 */ /* 0x000fe4000f8e023f */
[----:B------:R-:W-:Y:S02]  /*1020*/  UIMAD.WIDE.U32 UR10, UR12, UR18, UR10 ;  /* 0x000000120c0a72a5 */ /* 0x000fe4000f8e000a */
[----:B------:R-:W-:Y:S02]  /*1030*/  UIMAD UR12, UR12, UR19, UR5 ;  /* 0x000000130c0c72a4 */ /* 0x000fe4000f8e0205 */
[----:B------:R-:W-:Y:S02]  /*1040*/  @UP2 UIMAD UR7, UR17, UR9, UR8 ;  /* 0x00000009110722a4 */ /* 0x000fe4000f8e0208 */
[----:B------:R-:W-:Y:S01]  /*1050*/  UIADD3 UR11, UR11, UR12, URZ ;  /* 0x0000000c0b0b7290 */ /* 0x000fe2000fffe03f */
[----:B------:R-:W-:Y:S01]  /*1060*/  ULDC.64 UR8, c[0x0][0x640] ;  /* 0x0001900000087ab9 */ /* 0x000fe20000000a00 */
[----:B------:R-:W-:-:S02]  /*1070*/  ULDC UR15, c[0x0][0x608] ;  /* 0x00018200000f7ab9 */ /* 0x000fc40000000800 */
[----:B------:R-:W-:Y:S01]  /*1080*/  USHF.R.U64 UR20, UR10, UR13, UR11 ;  /* 0x0000000d0a147299 */ /* 0x000fe2000800120b */
[----:B------:R-:W-:Y:S01]  /*1090*/  ISETP.NE.U32.AND P0, PT, RZ, UR8, PT ;  /* 0x00000008ff007c0c */ /* 0x000fe2000bf05070 */
[----:B------:R-:W-:Y:S01]  /*10a0*/  USHF.R.U32.HI UR11, URZ, UR13, UR11 ;  /* 0x0000000d3f0b7299 */ /* 0x000fe2000801160b */
[----:B------:R-:W-:Y:S02]  /*10b0*/  ULDC UR21, c[0x0][0x658] ;  /* 0x0001960000157ab9 */ /* 0x000fe40000000800 */
[----:B------:R-:W-:Y:S01]  /*10c0*/  ISETP.NE.AND.EX P0, PT, RZ, UR9, PT, P0 ;  /* 0x00000009ff007c0c */ /* 0x000fe2000bf05300 */
[----:B------:R-:W-:Y:S02]  /*10d0*/  USHF.R.U64 UR25, UR20, UR15, UR11 ;  /* 0x0000000f14197299 */ /* 0x000fe4000800120b */
[----:B------:R-:W-:Y:S01]  /*10e0*/  USHF.R.U32.HI UR11, URZ, UR15, UR11 ;  /* 0x0000000f3f0b7299 */ /* 0x000fe2000801160b */
[----:B------:R-:W-:Y:S01]  /*10f0*/  UMOV UR10, 0xffffffff ;  /* 0xffffffff000a7882 */ /* 0x000fe20000000000 */
[----:B------:R-:W-:Y:S01]  /*1100*/  ULDC UR5, c[0x0][0x600] ;  /* 0x0001800000057ab9 */ /* 0x000fe20000000800 */
[----:B------:R-:W-:-:S02]  /*1110*/  USHF.L.U32 UR10, UR10, UR21, URZ ;  /* 0x000000150a0a7299 */ /* 0x000fc4000800063f */
[----:B------:R-:W-:Y:S02]  /*1120*/  USHF.R.U64 UR26, UR25, UR21, UR11 ;  /* 0x00000015191a7299 */ /* 0x000fe4000800120b */
[----:B------:R-:W-:Y:S02]  /*1130*/  ULOP3.LUT UR15, URZ, UR10, URZ, 0x33, !UPT ;  /* 0x0000000a3f0f7292 */ /* 0x000fe4000f8e333f */
[----:B------:R-:W-:Y:S02]  /*1140*/  UIADD3 UR19, UR5, -0x1, URZ ;  /* 0xffffffff05137890 */ /* 0x000fe4000fffe03f */
[----:B------:R-:W-:Y:S01]  /*1150*/  USHF.R.U32.HI UR11, URZ, UR21, UR11 ;  /* 0x000000153f0b7299 */ /* 0x000fe2000801160b */
[----:B------:R-:W-:Y:S01]  /*1160*/  ULDC UR22, c[0x0][0x648] ;  /* 0x0001920000167ab9 */ /* 0x000fe20000000800 */
[----:B------:R-:W-:Y:S01]  /*1170*/  ULDC UR23, c[0x0][0x638] ;  /* 0x00018e0000177ab9 */ /* 0x000fe20000000800 */
[----:B------:R-:W-:Y:S01]  /*1180*/  UMOV UR24, 0x1 ;  /* 0x0000000100187882 */ /* 0x000fe20000000000 */
[----:B------:R-:W-:Y:S01]  /*1190*/  UMOV UR10, UR26 ;  /* 0x0000001a000a7c82 */ /* 0x000fe20008000000 */
[----:B------:R-:W-:Y:S07]  /*11a0*/  @!P0 BRA `(.L_x_13) ;  /* 0x0000000000308947 */ /* 0x000fee0003800000 */
[----:B------:R-:W-:Y:S02]  /*11b0*/  ULDC UR16, c[0x0][0x64c] ;  /* 0x0001930000107ab9 */ /* 0x000fe40000000800 */
        /* <DEDUP_REMOVED lines=8> */
[----:B------:R-:W-:-:S07]  /*1240*/  UIMAD.WIDE.U32.X UR8, UR18, UR9, UR16, UP1 ;  /* 0x00000009120872a5 */ /* 0x000fce00088e0410 */
[----:B------:R-:W-:Y:S01]  /*1250*/  UMOV UR10, UR8 ;  /* 0x00000008000a7c82 */ /* 0x000fe20008000000 */
[----:B------:R-:W-:-:S05]  /*1260*/  UMOV UR11, UR9 ;  /* 0x00000009000b7c82 */ /* 0x000fca0008000000 */
.L_x_13:
[----:B------:R-:W-:Y:S01]  /*1270*/  USHF.R.U64 UR9, UR10, UR22, UR11 ;  /* 0x000000160a097299 */ /* 0x000fe2000800120b */
[----:B------:R-:W-:Y:S01]  /*1280*/  IMAD.MOV.U32 R0, RZ, RZ, 0x1 ;  /* 0x00000001ff007424 */ /* 0x000fe200078e00ff */
[----:B------:R-:W-:Y:S01]  /*1290*/  USHF.L.U32 UR8, UR24, UR21, URZ ;  /* 0x0000001518087299 */ /* 0x000fe2000800063f */
[----:B------:R-:W-:Y:S01]  /*12a0*/  IMAD.U32 R19, RZ, RZ, UR4 ;  /* 0x00000004ff137e24 */ /* 0x000fe2000f8e00ff */
[----:B------:R-:W-:Y:S02]  /*12b0*/  ULOP3.LUT UR15, UR25, UR15, URZ, 0xc0, !UPT ;  /* 0x0000000f190f7292 */ /* 0x000fe4000f8ec03f */
[----:B------:R-:W-:Y:S02]  /*12c0*/  UIADD3 UR10, -UR9, URZ, URZ ;  /* 0x0000003f090a7290 */ /* 0x000fe4000fffe13f */
[----:B------:R-:W-:Y:S02]  /*12d0*/  UIMAD UR15, UR8, UR9, UR15 ;  /* 0x00000009080f72a4 */ /* 0x000fe4000f8e020f */
[----:B------:R-:W-:-:S02]  /*12e0*/  ULOP3.LUT UR19, UR20, UR19, URZ, 0xc0, !UPT ;  /* 0x0000001314137292 */ /* 0x000fc4000f8ec03f */
[----:B------:R-:W-:Y:S01]  /*12f0*/  UIMAD UR8, UR10, UR23, UR26 ;  /* 0x000000170a0872a4 */ /* 0x000fe2000f8e021a */
[----:B------:R-:W-:Y:S01]  /*1300*/  ULDC UR9, c[0x0][0x610] ;  /* 0x0001840000097ab9 */ /* 0x000fe20000000800 */
[----:B------:R-:W-:Y:S02]  /*1310*/  UISETP.NE.AND UP1, UPT, UR45, URZ, UPT ;  /* 0x0000003f2d00728c */ /* 0x000fe4000bf25270 */
[----:B------:R-:W-:Y:S02]  /*1320*/  UIMAD UR7, UR15, UR9, UR7 ;  /* 0x000000090f0772a4 */ /* 0x000fe4000f8e0207 */
[----:B------:R-:W-:-:S04]  /*1330*/  UIMAD UR8, UR8, UR5, UR19 ;  /* 0x00000005080872a4 */ /* 0x000fc8000f8e0213 */
[----:B------:R-:W-:Y:S02]  /*1340*/  USEL UR5, UR8, UR7, !UP1 ;  /* 0x0000000708057287 */ /* 0x000fe4000c800000 */
[----:B------:R-:W-:-:S04]  /*1350*/  USEL UR7, UR7, UR8, !UP1 ;  /* 0x0000000807077287 */ /* 0x000fc8000c800000 */
[----:B------:R-:W-:Y:S02]  /*1360*/  IMAD.U32 R2, RZ, RZ, UR5 ;  /* 0x00000005ff027e24 */ /* 0x000fe4000f8e00ff */
[----:B------:R-:W-:-:S07]  /*1370*/  IMAD.U32 R18, RZ, RZ, UR7 ;  /* 0x00000007ff127e24 */ /* 0x000fce000f8e00ff */
.L_x_11:
[----:B------:R-:W-:Y:S05]  /*1380*/  @!P1 BRA `(.L_x_14) ;  /* 0x00000000000c9947 */ /* 0x000fea0003800000 */
[----:B------:R-:W-:Y:S01]  /*1390*/  UCGABAR_WAIT ;  /* 0x0000000000007dc7 */ /* 0x000fe20008000000 */
[----:B------:R-:W-:Y:S01]  /*13a0*/  CCTL.IVALL ;  /* 0x00000000ff00798f */ /* 0x000fe20002000000 */
[----:B------:R-:W-:Y:S05]  /*13b0*/  BRA `(.L_x_15) ;  /* 0x0000000000047947 */ /* 0x000fea0003800000 */
.L_x_14:
[----:B------:R-:W-:Y:S06]  /*13c0*/  BAR.SYNC.DEFER_BLOCKING 0x0 ;  /* 0x0000000000007b1d */ /* 0x000fec0000010000 */
.L_x_15:
[----:B------:R-:W-:Y:S02]  /*13d0*/  ULDC UR4, c[0x0][0x28c] ;  /* 0x0000a30000047ab9 */ /* 0x000fe40000000800 */
[----:B------:R-:W-:-:S04]  /*13e0*/  UIADD3 UR4, UR4, 0xff, URZ ;  /* 0x000000ff04047890 */ /* 0x000fc8000fffe03f */
[----:B------:R-:W-:-:S04]  /*13f0*/  USHF.R.S32.HI UR5, URZ, 0x1f, UR4 ;  /* 0x0000001f3f057899 */ /* 0x000fc80008011404 */
[----:B------:R-:W-:-:S04]  /*1400*/  ULEA.HI UR5, UR5, UR4, URZ, 0x8 ;  /* 0x0000000405057291 */ /* 0x000fc8000f8f403f */
[----:B------:R-:W-:Y:S01]  /*1410*/  USHF.R.S32.HI UR38, URZ, 0x8, UR5 ;  /* 0x000000083f267899 */ /* 0x000fe20008011405 */
[----:B------:R-:W-:Y:S11]  /*1420*/  @!P2 BRA `(.L_x_16) ;  /* 0x00000060005ca947 */ /* 0x000ff60003800000 */
[----:B------:R-:W-:-:S06]  /*1430*/  UISETP.GT.U32.AND UP1, UPT, UR14, 0x1, UPT ;  /* 0x000000010e00788c */ /* 0x000fcc000bf24070 */
[----:B------:R-:W-:-:S13]  /*1440*/  PLOP3.LUT P0, PT, PT, PT, UP1, 0x80, 0x0 ;  /* 0x000000000000781c */ /* 0x000fda0003f0f018 */
[----:B------:R-:W-:Y:S05]  /*1450*/  @P0 EXIT ;  /* 0x000000000000094d */ /* 0x000fea0003800000 */
.L_x_17:
[----:B------:R-:W-:-:S08]  /*1460*/  NOP ;  /* 0x0000000000007918 */ /* 0x000fd00000000000 */
[----:B------:R-:W0:Y:S02]  /*1470*/  USETMAXREG.TRY_ALLOC.CTAPOOL UP1, 0xe8 ;  /* 0x000000e8000079c8 */ /* 0x000e240008020600 */
[----:B0-----:R-:W-:-:S13]  /*1480*/  PLOP3.LUT P0, PT, PT, PT, UP1, 0x80, 0x0 ;  /* 0x000000000000781c */ /* 0x001fda0003f0f018 */
[----:B------:R-:W-:Y:S05]  /*1490*/  @!P0 BRA `(.L_x_17) ;  /* 0xfffffffc00f08947 */ /* 0x000fea000383ffff */
[----:B------:R-:W-:-:S13]  /*14a0*/  LOP3.LUT P0, RZ, R0, 0xff, RZ, 0xc0, !PT ;  /* 0x000000ff00ff7812 */ /* 0x000fda000780c0ff */
[----:B------:R-:W-:Y:S05]  /*14b0*/  @!P0 EXIT ;  /* 0x000000000000894d */ /* 0x000fea0003800000 */
[----:B------:R-:W0:Y:S01]  /*14c0*/  S2UR UR5, SR_CgaCtaId ;  /* 0x00000000000579c3 */ /* 0x000e220000008800 */
[CC--:B------:R-:W-:Y:S01]  /*14d0*/  LEA.HI R0, R9.reuse, R4.reuse, RZ, 0x2 ;  /* 0x0000000409007211 */ /* 0x0c0fe200078f10ff */
[----:B------:R-:W-:Y:S01]  /*14e0*/  UMOV UR40, 0x400 ;  /* 0x0000040000287882 */ /* 0x000fe20000000000 */
[----:B------:R-:W-:Y:S01]  /*14f0*/  LEA.HI R9, R9, R4, RZ, 0x5 ;  /* 0x0000000409097211 */ /* 0x000fe200078f28ff */
[----:B------:R-:W-:Y:S01]  /*1500*/  USHF.R.U32.HI UR4, URZ, 0x1, UR38 ;  /* 0x000000013f047899 */ /* 0x000fe20008011626 */
[--C-:B------:R-:W-:Y:S01]  /*1510*/  SHF.R.S32.HI R90, RZ, 0x2, R0.reuse ;  /* 0x00000002ff5a7819 */ /* 0x100fe20000011400 */
[----:B------:R-:W-:Y:S01]  /*1520*/  ULOP3.LUT UR44, UR38, 0x1, URZ, 0xc0, !UPT ;  /* 0x00000001262c7892 */ /* 0x000fe2000f8ec03f */
[----:B------:R-:W-:Y:S01]  /*1530*/  SHF.R.S32.HI R3, RZ, 0x1f, R0 ;  /* 0x0000001fff037819 */ /* 0x000fe20000011400 */
[----:B------:R-:W1:Y:S01]  /*1540*/  LDC.64 R6, c[0x0][0x5c8] ;  /* 0x00017200ff067b82 */ /* 0x000e620000000a00 */
[----:B------:R-:W-:Y:S01]  /*1550*/  SHF.R.S32.HI R9, RZ, 0x5, R9 ;  /* 0x00000005ff097819 */ /* 0x000fe20000011409 */
[----:B------:R-:W-:Y:S01]  /*1560*/  ULDC.64 UR10, c[0x0][0x288] ;  /* 0x0000a200000a7ab9 */ /* 0x000fe20000000a00 */
[----:B------:R-:W-:Y:S01]  /*1570*/  LEA.HI R3, R3, R90, RZ, 0x3 ;  /* 0x0000005a03037211 */ /* 0x000fe200078f18ff */
[----:B------:R-:W-:Y:S01]  /*1580*/  UISETP.LT.AND UP1, UPT, UR38, 0x1, UPT ;  /* 0x000000012600788c */ /* 0x000fe2000bf21270 */
[----:B------:R-:W-:Y:S01]  /*1590*/  IMAD.U32 R96, RZ, RZ, UR10 ;  /* 0x0000000aff607e24 */ /* 0x000fe2000f8e00ff */
[----:B------:R-:W-:Y:S01]  /*15a0*/  ULOP3.LUT UR4, UR4, 0x1, URZ, 0xc0, !UPT ;  /* 0x0000000104047892 */ /* 0x000fe2000f8ec03f */
[----:B------:R-:W-:Y:S01]  /*15b0*/  LOP3.LUT R3, R3, 0xfffffff8, RZ, 0xc0, !PT ;  /* 0xfffffff803037812 */ /* 0x000fe200078ec0ff */
[----:B------:R-:W-:Y:S01]  /*15c0*/  ULDC UR43, c[0x0][0x658] ;  /* 0x00019600002b7ab9 */ /* 0x000fe20000000800 */
[----:B------:R-:W-:Y:S01]  /*15d0*/  UMOV UR6, 0xffffffff ;  /* 0xffffffff00067882 */ /* 0x000fe20000000000 */
[----:B------:R-:W-:Y:S01]  /*15e0*/  ULDC UR8, c[0x0][0x284] ;  /* 0x0000a10000087ab9 */ /* 0x000fe20000000800 */
[----:B------:R-:W-:Y:S01]  /*15f0*/  USEL UR44, UR44, URZ, !UP0 ;  /* 0x0000003f2c2c7287 */ /* 0x000fe2000c000000 */
[----:B------:R-:W-:Y:S01]  /*1600*/  IMAD.IADD R90, R90, 0x1, -R3 ;  /* 0x000000015a5a7824 */ /* 0x000fe200078e0a03 */
[----:B------:R-:W-:Y:S01]  /*1610*/  LOP3.LUT R3, R0, 0xfffffffc, RZ, 0xc0, !PT ;  /* 0xfffffffc00037812 */ /* 0x000fe200078ec0ff */
[----:B------:R-:W-:Y:S01]  /*1620*/  VIADD R0, R5, 0xffffffff ;  /* 0xffffffff05007836 */ /* 0x000fe20000000000 */
[----:B------:R-:W-:Y:S01]  /*1630*/  USEL UR46, UR38, 0x1, UP1 ;  /* 0x00000001262e7887 */ /* 0x000fe20008800000 */
[--C-:B------:R-:W-:Y:S01]  /*1640*/  IMAD R99, R9, -0x10, -R90.reuse ;  /* 0xfffffff009637824 */ /* 0x100fe200078e0a5a */
[----:B0-----:R-:W-:Y:S01]  /*1650*/  ULEA UR40, UR5, UR40, 0x18 ;  /* 0x0000002805287291 */ /* 0x001fe2000f8ec03f */
[----:B------:R-:W-:Y:S01]  /*1660*/  IMAD.IADD R3, R4, 0x1, -R3 ;  /* 0x0000000104037824 */ /* 0x000fe200078e0a03 */
[C---:B------:R-:W-:Y:S01]  /*1670*/  ISETP.NE.AND P0, PT, R0.reuse, RZ, PT ;  /* 0x000000ff0000720c */ /* 0x040fe20003f05270 */
[----:B------:R-:W-:Y:S01]  /*1680*/  IMAD.SHL.U32 R0, R0, 0x8, RZ ;  /* 0x0000000800007824 */ /* 0x000fe200078e00ff */
[----:B------:R-:W-:Y:S01]  /*1690*/  UIADD3 UR50, UR40, 0x30, URZ ;  /* 0x0000003028327890 */ /* 0x000fe2000fffe03f */
[--C-:B------:R-:W-:Y:S01]  /*16a0*/  SHF.R.S32.HI R91, RZ, 0x1f, R90.reuse ;  /* 0x0000001fff5b7819 */ /* 0x100fe2000001145a */
[----:B------:R-:W-:Y:S01]  /*16b0*/  IMAD.SHL.U32 R92, R3, 0x2, RZ ;  /* 0x00000002035c7824 */ /* 0x000fe200078e00ff */
[----:B------:R-:W-:Y:S01]  /*16c0*/  USHF.L.U32 UR6, UR6, UR43, URZ ;  /* 0x0000002b06067299 */ /* 0x000fe2000800063f */
[----:B------:R-:W-:Y:S01]  /*16d0*/  LOP3.LUT R0, R0, 0x8, RZ, 0xc0, !PT ;  /* 0x0000000800007812 */ /* 0x000fe200078ec0ff */
[----:B------:R-:W-:Y:S01]  /*16e0*/  UISETP.EQ.U32.AND UP0, UPT, UR4, 0x1, !UP0 ;  /* 0x000000010400788c */ /* 0x000fe2000c702070 */
[----:B------:R-:W-:Y:S01]  /*16f0*/  IMAD.WIDE R90, R9, 0x10, R90 ;  /* 0x00000010095a7825 */ /* 0x000fe200078e025a */
[C---:B-1----:R-:W-:Y:S01]  /*1700*/  SHF.L.U64.HI R94, R6.reuse, 0x3, R7 ;  /* 0x00000003065e7819 */ /* 0x042fe20000010207 */
[----:B------:R-:W-:Y:S01]  /*1710*/  ULDC UR42, c[0x0][0x600] ;  /* 0x00018000002a7ab9 */ /* 0x000fe20000000800 */
[----:B------:R-:W-:Y:S01]  /*1720*/  SEL R100, RZ, 0x1, P0 ;  /* 0x00000001ff647807 */ /* 0x000fe20000000000 */
[----:B------:R-:W-:Y:S01]  /*1730*/  IMAD.SHL.U32 R95, R6, 0x8, RZ ;  /* 0x00000008065f7824 */ /* 0x000fe200078e00ff */
[----:B------:R-:W-:Y:S01]  /*1740*/  LEA R97, R5, UR50, 0x3 ;  /* 0x0000003205617c11 */ /* 0x000fe2000f8e18ff */
[----:B------:R-:W-:Y:S01]  /*1750*/  IMAD R96, R3, -0x2, R96 ;  /* 0xfffffffe03607824 */ /* 0x000fe200078e0260 */
[C---:B------:R-:W-:Y:S01]  /*1760*/  LOP3.LUT R101, R0.reuse, 0x8, RZ, 0x3c, !PT ;  /* 0x0000000800657812 */ /* 0x040fe200078e3cff */
[----:B------:R-:W-:Y:S01]  /*1770*/  VIADD R99, R99, UR8 ;  /* 0x0000000863637c36 */ /* 0x000fe20008000000 */
[----:B------:R-:W-:Y:S01]  /*1780*/  LOP3.LUT R98, R0, 0x18, RZ, 0x3c, !PT ;  /* 0x0000001800627812 */ /* 0x000fe200078e3cff */
[----:B------:R-:W-:Y:S01]  /*1790*/  UMOV UR7, 0x1 ;  /* 0x0000000100077882 */ /* 0x000fe20000000000 */
[----:B------:R-:W-:Y:S01]  /*17a0*/  SHF.R.S32.HI R93, RZ, 0x1f, R92 ;  /* 0x0000001fff5d7819 */ /* 0x000fe2000001145c */
[----:B------:R-:W-:-:S02]  /*17b0*/  ULOP3.LUT UR49, UR39, 0x1, URZ, 0xfc, !UPT ;  /* 0x0000000127317892 */ /* 0x000fc4000f8efc3f */
[----:B------:R-:W-:Y:S02]  /*17c0*/  USHF.L.U64.HI UR36, UR54, 0x1, UR37 ;  /* 0x0000000136247899 */ /* 0x000fe40008010225 */
[----:B------:R-:W-:Y:S02]  /*17d0*/  UIADD3 UR41, UR11, 0x1fe, URZ ;  /* 0x000001fe0b297890 */ /* 0x000fe4000fffe03f */
[----:B------:R-:W-:Y:S02]  /*17e0*/  UIADD3 UR42, UR42, -0x1, URZ ;  /* 0xffffffff2a2a7890 */ /* 0x000fe4000fffe03f */
[----:B------:R-:W-:Y:S02]  /*17f0*/  USHF.L.U32 UR43, UR7, UR43, URZ ;  /* 0x0000002b072b7299 */ /* 0x000fe4000800063f */
[----:B------:R-:W-:Y:S02]  /*1800*/  UIADD3 UR46, -UR46, UR38, URZ ;  /* 0x000000262e2e7290 */ /* 0x000fe4000fffe13f */
[----:B------:R-:W-:-:S02]  /*1810*/  ULOP3.LUT UR47, URZ, UR6, URZ, 0x33, !UPT ;  /* 0x000000063f2f7292 */ /* 0x000fc4000f8e333f */
[----:B------:R-:W-:-:S12]  /*1820*/  USEL UR48, URZ, 0x1, !UP0 ;  /* 0x000000013f307887 */ /* 0x000fd8000c000000 */
.L_x_165:
[----:B------:R-:W-:-:S04]  /*1830*/  SHF.L.U32 R0, R100, 0x1f, RZ ;  /* 0x0000001f64007819 */ /* 0x000fc800000006ff */
[----:B------:R-:W0:Y:S02]  /*1840*/  SYNCS.PHASECHK.TRANS64.TRYWAIT P0, [R97+URZ+-0x8], R0 ;  /* 0xfffff800610075a7 */ /* 0x000e24000800017f */
[----:B012345:R-:W-:Y:S05]  /*1850*/  @!P0 BRA `(.L_x_18) ;  /* 0x0000006c00a08947 */ /* 0x03ffea0003800000 */
.L_x_185:
[----:B------:R-:W-:Y:S02]  /*1860*/  ULDC UR4, c[0x0][0x28c] ;  /* 0x0000a30000047ab9 */ /* 0x000fe40000000800 */
[----:B------:R-:W-:-:S13]  /*1870*/  ISETP.LT.AND P0, PT, RZ, UR4, PT ;  /* 0x00000004ff007c0c */ /* 0x000fda000bf01270 */
[----:B------:R-:W-:Y:S05]  /*1880*/  @P0 BRA `(.L_x_19) ;  /* 0x0000000000400947 */ /* 0x000fea0003800000 */
[----:B0-----:R-:W-:Y:S01]  /*1890*/  MOV R0, 0x0 ;  /* 0x0000000000007802 */ /* 0x001fe20000000f00 */
[----:B------:R-:W-:Y:S01]  /*18a0*/  ULDC.64 UR4, c[0x4][0x68] ;  /* 0x01001a0000047ab9 */ /* 0x000fe20000000a00 */
[----:B------:R-:W-:Y:S01]  /*18b0*/  ULDC.64 UR6, c[0x4][0x8] ;  /* 0x0100020000067ab9 */ /* 0x000fe20000000a00 */
[----:B------:R-:W-:Y:S01]  /*18c0*/  IMAD.U32 R4, RZ, RZ, UR4 ;  /* 0x00000004ff047e24 */ /* 0x000fe2000f8e00ff */
[----:B------:R0:W1:Y:S01]  /*18d0*/  LDC.64 R14, c[0x4][R0] ;  /* 0x01000000000e7b82 */ /* 0x0000620000000a00 */
[----:B------:R-:W-:Y:S01]  /*18e0*/  IMAD.U32 R5, RZ, RZ, UR5 ;  /* 0x00000005ff057e24 */ /* 0x000fe2000f8e00ff */
[----:B------:R-:W-:Y:S01]  /*18f0*/  ULDC.64 UR4, c[0x4][0x70] ;  /* 0x01001c0000047ab9 */ /* 0x000fe20000000a00 */
[----:B------:R-:W-:Y:S02]  /*1900*/  IMAD.U32 R10, RZ, RZ, UR6 ;  /* 0x00000006ff0a7e24 */ /* 0x000fe4000f8e00ff */
[----:B------:R-:W-:Y:S02]  /*1910*/  IMAD.U32 R6, RZ, RZ, UR4 ;  /* 0x00000004ff067e24 */ /* 0x000fe4000f8e00ff */
[----:B------:R-:W-:-:S02]  /*1920*/  IMAD.U32 R7, RZ, RZ, UR5 ;  /* 0x00000005ff077e24 */ /* 0x000fc4000f8e00ff */
[----:B------:R-:W-:Y:S02]  /*1930*/  IMAD.U32 R11, RZ, RZ, UR7 ;  /* 0x00000007ff0b7e24 */ /* 0x000fe4000f8e00ff */
[----:B------:R-:W-:Y:S02]  /*1940*/  IMAD.MOV.U32 R8, RZ, RZ, 0x1e1 ;  /* 0x000001e1ff087424 */ /* 0x000fe400078e00ff */
[----:B------:R-:W-:Y:S02]  /*1950*/  IMAD.MOV.U32 R12, RZ, RZ, 0x1 ;  /* 0x00000001ff0c7424 */ /* 0x000fe400078e00ff */
[----:B0-----:R-:W-:-:S07]  /*1960*/  IMAD.MOV.U32 R13, RZ, RZ, RZ ;  /* 0x000000ffff0d7224 */ /* 0x001fce00078e00ff */
[----:B------:R-:W-:-:S07]  /*1970*/  LEPC R20, `(.L_x_19) ;  /* 0x000000001014794e */ /* 0x000fce0000000000 */
[----:B-1---5:R-:W-:Y:S05]  /*1980*/  CALL.ABS.NOINC R14 ;  /* 0x000000000e007343 */ /* 0x022fea0003c00000 */
.L_x_19:
[----:B0-----:R-:W-:-:S05]  /*1990*/  IMAD.U32 R0, RZ, RZ, UR49 ;  /* 0x00000031ff007e24 */ /* 0x001fca000f8e00ff */
[----:B------:R-:W-:-:S13]  /*19a0*/  ISETP.NE.AND P0, PT, R0, 0x3, PT ;  /* 0x000000030000780c */ /* 0x000fda0003f05270 */
[----:B------:R-:W-:Y:S05]  /*19b0*/  @!P0 BRA `(.L_x_20) ;  /* 0x0000000000048947 */ /* 0x000fea0003800000 */
[----:B------:R-:W-:Y:S01]  /*19c0*/  BPT.TRAP 0x1 ;  /* 0x000000040000795c */ /* 0x000fe20000300000 */
.L_x_20:
[----:B------:R-:W-:Y:S02]  /*19d0*/  IMAD.U32 R3, RZ, RZ, UR44 ;  /* 0x0000002cff037e24 */ /* 0x000fe4000f8e00ff */
[----:B------:R-:W-:-:S03]  /*19e0*/  IMAD.U32 R0, RZ, RZ, UR48 ;  /* 0x00000030ff007e24 */ /* 0x000fc6000f8e00ff */
[----:B------:R-:W-:Y:S02]  /*19f0*/  LEA R3, R3, UR40, 0x3 ;  /* 0x0000002803037c11 */ /* 0x000fe4000f8e18ff */
[----:B------:R-:W-:-:S04]  /*1a00*/  SHF.L.U32 R0, R0, 0x1f, RZ ;  /* 0x0000001f00007819 */ /* 0x000fc800000006ff */
[----:B------:R0:W1:Y:S01]  /*1a10*/  SYNCS.PHASECHK.TRANS64.TRYWAIT P1, [R3+URZ], R0 ;  /* 0x00000000030075a7 */ /* 0x000062000802017f */
[----:B------:R-:W-:Y:S05]  /*1a20*/  @!P0 BRA `(.L_x_21) ;  /* 0x0000000000048947 */ /* 0x000fea0003800000 */
[----:B------:R-:W-:Y:S01]  /*1a30*/  BPT.TRAP 0x1 ;  /* 0x000000040000795c */ /* 0x000fe20000300000 */
.L_x_21:
[----:B------:R-:W-:-:S05]  /*1a40*/  IMAD.U32 R4, RZ, RZ, UR46 ;  /* 0x0000002eff047e24 */ /* 0x000fca000f8e00ff */
[----:B------:R-:W-:Y:S01]  /*1a50*/  ISETP.GE.AND P2, PT, R4, 0x1, PT ;  /* 0x000000010400780c */ /* 0x000fe20003f46270 */
[----:B-1----:R-:W-:-:S12]  /*1a60*/  @P1 BRA `(.L_x_22) ;  /* 0x0000000000081947 */ /* 0x002fd80003800000 */
[----:B------:R-:W1:Y:S02]  /*1a70*/  SYNCS.PHASECHK.TRANS64.TRYWAIT P1, [R3+URZ], R0 ;  /* 0x00000000030075a7 */ /* 0x000e64000802017f */
[----:B-1----:R-:W-:Y:S05]  /*1a80*/  @!P1 BRA `(.L_x_23) ;  /* 0x0000006c00289947 */ /* 0x002fea0003800000 */
.L_x_22:
[----:B------:R-:W-:Y:S05]  /*1a90*/  WARPSYNC.ALL ;  /* 0x0000000000007948 */ /* 0x000fea0003800000 */
[----:B------:R-:W-:Y:S01]  /*1aa0*/  UIADD3 UR4, UR40, 0x100, URZ ;  /* 0x0000010028047890 */ /* 0x000fe2000fffe03f */
[----:B------:R-:W-:Y:S01]  /*1ab0*/  WARPGROUP.ARRIVE ;  /* 0x00000000000079c5 */ /* 0x000fe20000000000 */
[----:B------:R-:W-:Y:S02]  /*1ac0*/  UIADD3 UR5, UR40, 0x10100, URZ ;  /* 0x0001010028057890 */ /* 0x000fe4000fffe03f */
[----:B------:R-:W-:Y:S02]  /*1ad0*/  USHF.R.U32.HI UR4, URZ, 0x4, UR4 ;  /* 0x000000043f047899 */ /* 0x000fe40008011604 */
[----:B------:R-:W-:-:S02]  /*1ae0*/  USHF.R.U32.HI UR5, URZ, 0x4, UR5 ;  /* 0x000000043f057899 */ /* 0x000fc40008011605 */
[----:B------:R-:W-:Y:S02]  /*1af0*/  ULOP3.LUT UR4, UR4, 0x3fff, URZ, 0xc0, !UPT ;  /* 0x00003fff04047892 */ /* 0x000fe4000f8ec03f */
[----:B------:R-:W-:Y:S02]  /*1b00*/  ULOP3.LUT UR5, UR5, 0x3fff, URZ, 0xc0, !UPT ;  /* 0x00003fff05057892 */ /* 0x000fe4000f8ec03f */
[----:B------:R-:W-:Y:S02]  /*1b10*/  ULOP3.LUT UR8, UR4, 0x10000, URZ, 0xfc, !UPT ;  /* 0x0001000004087892 */ /* 0x000fe4000f8efc3f */
[----:B------:R-:W-:Y:S02]  /*1b20*/  ULOP3.LUT UR9, UR5, 0x10000, URZ, 0xfc, !UPT ;  /* 0x0001000005097892 */ /* 0x000fe4000f8efc3f */
[----:B------:R-:W-:Y:S02]  /*1b30*/  ULEA UR11, UR44, UR8, 0xb ;  /* 0x000000082c0b7291 */ /* 0x000fe4000f8e583f */
[----:B------:R-:W-:Y:S01]  /*1b40*/  ULEA UR10, UR44, UR9, 0xc ;  /* 0x000000092c0a7291 */ /* 0x000fe2000f8e603f */
[----:B------:R-:W-:Y:S01]  /*1b50*/  UMOV UR5, 0x40000040 ;  /* 0x4000004000057882 */ /* 0x000fe20000000000 */
[----:B------:R-:W-:-:S03]  /*1b60*/  UMOV UR7, 0x40000040 ;  /* 0x4000004000077882 */ /* 0x000fc60000000000 */
[----:B------:R-:W-:Y:S02]  /*1b70*/  UMOV UR4, UR11 ;  /* 0x0000000b00047c82 */ /* 0x000fe40008000000 */
[----:B------:R-:W-:Y:S02]  /*1b80*/  UMOV UR6, UR10 ;  /* 0x0000000a00067c82 */ /* 0x000fe40008000000 */
[----:B------:R-:W-:Y:S01]  /*1b90*/  HGMMA.64x128x16.F32.BF16 R24, gdesc[UR4], RZ, !UPT, gsb0 ;  /* 0x01e00000041879f0 */ /* 0x000fe2000c0018ff */
[----:B------:R-:W-:Y:S02]  /*1ba0*/  UIADD3 UR4, UR11, 0x2, URZ ;  /* 0x000000020b047890 */ /* 0x000fe4000fffe03f */
[----:B------:R-:W-:Y:S01]  /*1bb0*/  UIADD3 UR6, UR10, 0x2, URZ ;  /* 0x000000020a067890 */ /* 0x000fe2000fffe03f */
[----:B------:R-:W-:Y:S01]  /*1bc0*/  UMOV UR5, 0x40000040 ;  /* 0x4000004000057882 */ /* 0x000fe20000000000 */
[----:B------:R-:W-:Y:S01]  /*1bd0*/  UMOV UR7, 0x40000040 ;  /* 0x4000004000077882 */ /* 0x000fe20000000000 */
[----:B------:R-:W-:-:S02]  /*1be0*/  WARPGROUP.DEPBAR.LE gsb0, 0x0 ;  /* 0x00008000000079c5 */ /* 0x000fc40000010000 */
[----:B------:R-:W-:-:S06]  /*1bf0*/  WARPGROUP.ARRIVE ;  /* 0x00000000000079c5 */ /* 0x000fcc0000000000 */
[----:B------:R-:W-:Y:S01]  /*1c00*/  HGMMA.64x128x16.F32.BF16 R24, gdesc[UR4], R24, gsb0 ;  /* 0x01e00000041879f0 */ /* 0x000fe20008001818 */
[----:B------:R-:W-:Y:S02]  /*1c10*/  UIADD3 UR4, UR11, 0x4, URZ ;  /* 0x000000040b047890 */ /* 0x000fe4000fffe03f */
[----:B------:R-:W-:Y:S01]  /*1c20*/  UIADD3 UR6, UR10, 0x4, URZ ;  /* 0x000000040a067890 */ /* 0x000fe2000fffe03f */
[----:B------:R-:W-:Y:S01]  /*1c30*/  UMOV UR5, 0x40000040 ;  /* 0x4000004000057882 */ /* 0x000fe20000000000 */
[----:B------:R-:W-:Y:S01]  /*1c40*/  UMOV UR7, 0x40000040 ;  /* 0x4000004000077882 */ /* 0x000fe20000000000 */
[----:B------:R-:W-:Y:S02]  /*1c50*/  WARPGROUP.DEPBAR.LE gsb0, 0x0 ;  /* 0x00008000000079c5 */ /* 0x000fe40000010000 */
        /* <DEDUP_REMOVED lines=92> */
[----:B------:R-:W-:Y:S03]  /*2220*/  HGMMA.64x128x16.F32.BF16 R24, gdesc[UR4], R24, gsb0 ;  /* 0x01e00000041879f0 */ /* 0x000fe60008001818 */
[----:B------:R-:W-:Y:S02]  /*2230*/  WARPGROUP.DEPBAR.LE gsb0, 0x0 ;  /* 0x00008000000079c5 */ /* 0x000fe40000010000 */
[----:B------:R-:W-:Y:S05]  /*2240*/  @!P2 BRA `(.L_x_24) ;  /* 0x000000080068a947 */ /* 0x000fea0003800000 */
[----:B------:R-:W-:Y:S01]  /*2250*/  UIADD3 UR10, UR44, 0x1, URZ ;  /* 0x000000012c0a7890 */ /* 0x000fe2000fffe03f */
[----:B01----:R-:W-:Y:S02]  /*2260*/  IMAD.U32 R0, RZ, RZ, UR46 ;  /* 0x0000002eff007e24 */ /* 0x003fe4000f8e00ff */
[----:B------:R-:W-:Y:S01]  /*2270*/  IMAD.U32 R3, RZ, RZ, UR44 ;  /* 0x0000002cff037e24 */ /* 0x000fe2000f8e00ff */
[----:B------:R-:W-:-:S04]  /*2280*/  UISETP.NE.AND UP0, UPT, UR10, 0x2, UPT ;  /* 0x000000020a00788c */ /* 0x000fc8000bf05270 */
[----:B------:R-:W-:Y:S02]  /*2290*/  USEL UR4, URZ, 0x1, UP0 ;  /* 0x000000013f047887 */ /* 0x000fe40008000000 */
[----:B------:R-:W-:Y:S02]  /*22a0*/  USEL UR10, UR10, URZ, UP0 ;  /* 0x0000003f0a0a7287 */ /* 0x000fe40008000000 */
[----:B------:R-:W-:-:S06]  /*22b0*/  ULOP3.LUT UR4, UR48, UR4, URZ, 0x3c, !UPT ;  /* 0x0000000430047292 */ /* 0x000fcc000f8e3c3f */
[----:B------:R-:W-:-:S07]  /*22c0*/  IMAD.U32 R6, RZ, RZ, UR4 ;  /* 0x00000004ff067e24 */ /* 0x000fce000f8e00ff */
.L_x_31:
[----:B------:R-:W-:Y:S05]  /*22d0*/  @!P0 BRA `(.L_x_25) ;  /* 0x0000000000048947 */ /* 0x000fea0003800000 */
[----:B------:R-:W-:Y:S01]  /*22e0*/  BPT.TRAP 0x1 ;  /* 0x000000040000795c */ /* 0x000fe20000300000 */
.L_x_25:
[----:B------:R-:W-:Y:S01]  /*22f0*/  ULEA UR4, UR10, UR40, 0x3 ;  /* 0x000000280a047291 */ /* 0x000fe2000f8e183f */
[----:B------:R-:W-:-:S08]  /*2300*/  SHF.L.U32 R4, R6, 0x1f, RZ ;  /* 0x0000001f06047819 */ /* 0x000fd000000006ff */
[----:B------:R0:W1:Y:S01]  /*2310*/  SYNCS.PHASECHK.TRANS64.TRYWAIT P1, [UR4], R4 ;  /* 0x00000004ff0075a7 */ /* 0x0000620008020144 */
[----:B------:R-:W-:Y:S05]  /*2320*/  @!P0 BRA `(.L_x_26) ;  /* 0x0000000000048947 */ /* 0x000fea0003800000 */
[----:B------:R-:W-:Y:S01]  /*2330*/  BPT.TRAP 0x1 ;  /* 0x000000040000795c */ /* 0x000fe20000300000 */
.L_x_26:
[----:B-1----:R-:W-:Y:S05]  /*2340*/  @P1 BRA `(.L_x_27) ;  /* 0x0000000000081947 */ /* 0x002fea0003800000 */
[----:B------:R-:W1:Y:S02]  /*2350*/  SYNCS.PHASECHK.TRANS64.TRYWAIT P1, [UR4], R4 ;  /* 0x00000004ff0075a7 */ /* 0x000e640008020144 */
[----:B-1----:R-:W-:Y:S05]  /*2360*/  @!P1 BRA `(.L_x_28) ;  /* 0x0000006400049947 */ /* 0x002fea0003800000 */
.L_x_27:
[----:B------:R-:W-:Y:S01]  /*2370*/  ULEA UR11, UR10, UR9, 0xc ;  /* 0x000000090a0b7291 */ /* 0x000fe2000f8e603f */
[----:B------:R-:W-:Y:S01]  /*2380*/  WARPGROUP.ARRIVE ;  /* 0x00000000000079c5 */ /* 0x000fe20000000000 */
[----:B------:R-:W-:Y:S01]  /*2390*/  ULEA UR12, UR10, UR8, 0xb ;  /* 0x000000080a0c7291 */ /* 0x000fe2000f8e583f */
[----:B------:R-:W-:Y:S01]  /*23a0*/  UMOV UR7, 0x40000040 ;  /* 0x4000004000077882 */ /* 0x000fe20000000000 */
[----:B------:R-:W-:-:S03]  /*23b0*/  UMOV UR5, 0x40000040 ;  /* 0x4000004000057882 */ /* 0x000fc60000000000 */
[----:B------:R-:W-:Y:S02]  /*23c0*/  UMOV UR6, UR11 ;  /* 0x0000000b00067c82 */ /* 0x000fe40008000000 */
[----:B------:R-:W-:Y:S02]  /*23d0*/  UMOV UR4, UR12 ;  /* 0x0000000c00047c82 */ /* 0x000fe40008000000 */
[----:B------:R-:W-:Y:S01]  /*23e0*/  HGMMA.64x128x16.F32.BF16 R24, gdesc[UR4], R24, gsb0 ;  /* 0x01e00000041879f0 */ /* 0x000fe20008001818 */
        /* <DEDUP_REMOVED lines=107> */
[----:B------:R-:W-:Y:S01]  /*2aa0*/  BPT.TRAP 0x1 ;  /* 0x000000040000795c */ /* 0x000fe20000300000 */
.L_x_29:
[----:B------:R-:W-:Y:S01]  /*2ab0*/  ISETP.NE.AND P1, PT, R23, RZ, PT ;  /* 0x000000ff1700720c */ /* 0x000fe20003f25270 */
[----:B------:R-:W-:-:S12]  /*2ac0*/  UISETP.GT.U32.AND UP0, UPT, UR39, 0x1, UPT ;  /* 0x000000012700788c */ /* 0x000fd8000bf04070 */
[----:B01----:R-:W-:-:S05]  /*2ad0*/  @P1 LEA R4, R3, UR40, 0x3 ;  /* 0x0000002803041c11 */ /* 0x003fca000f8e18ff */
[----:B------:R-:W-:-:S05]  /*2ae0*/  @P1 VIADD R5, R4, 0x10 ;  /* 0x0000001004051836 */ /* 0x000fca0000000000 */
[----:B------:R-:W-:-:S04]  /*2af0*/  @P1 PRMT R5, R22, 0x654, R5 ;  /* 0x0000065416051816 */ /* 0x000fc80000000005 */
[----:B------:R0:W-:Y:S01]  /*2b00*/  @P1 SYNCS.ARRIVE.TRANS64.RED.A1T0 RZ, [R5+URZ], RZ ;  /* 0x000000ff05ff19a7 */ /* 0x0001e2000810043f */
[----:B------:R-:W-:-:S13]  /*2b10*/  PLOP3.LUT P1, PT, PT, PT, UP0, 0x80, 0x0 ;  /* 0x000000000000781c */ /* 0x000fda0003f2f008 */
[----:B0-----:R-:W-:Y:S05]  /*2b20*/  @P1 BRA `(.L_x_30) ;  /* 0x0000000000041947 */ /* 0x001fea0003800000 */
[----:B------:R-:W-:Y:S01]  /*2b30*/  BPT.TRAP 0x1 ;  /* 0x000000040000795c */ /* 0x000fe20000300000 */
.L_x_30:
[----:B------:R-:W-:Y:S01]  /*2b40*/  UIADD3 UR10, UR10, 0x1, URZ ;  /* 0x000000010a0a7890 */ /* 0x000fe2000fffe03f */
[C---:B------:R-:W-:Y:S01]  /*2b50*/  ISETP.GT.AND P2, PT, R0.reuse, 0x1, PT ;  /* 0x000000010000780c */ /* 0x040fe20003f44270 */
[----:B------:R-:W-:Y:S02]  /*2b60*/  VIADD R3, R3, 0x1 ;  /* 0x0000000103037836 */ /* 0x000fe40000000000 */
[----:B------:R-:W-:Y:S01]  /*2b70*/  UISETP.NE.AND UP0, UPT, UR10, 0x2, UPT ;  /* 0x000000020a00788c */ /* 0x000fe2000bf05270 */
[----:B------:R-:W-:Y:S02]  /*2b80*/  VIADD R0, R0, 0xffffffff ;  /* 0xffffffff00007836 */ /* 0x000fe40000000000 */
[C---:B------:R-:W-:Y:S01]  /*2b90*/  ISETP.NE.AND P1, PT, R3.reuse, 0x2, PT ;  /* 0x000000020300780c */ /* 0x040fe20003f25270 */
[----:B------:R-:W-:Y:S02]  /*2ba0*/  USEL UR4, URZ, 0x1, UP0 ;  /* 0x000000013f047887 */ /* 0x000fe40008000000 */
[----:B------:R-:W-:Y:S01]  /*2bb0*/  USEL UR10, UR10, URZ, UP0 ;  /* 0x0000003f0a0a7287 */ /* 0x000fe20008000000 */
[----:B------:R-:W-:-:S03]  /*2bc0*/  SEL R3, R3, RZ, P1 ;  /* 0x000000ff03037207 */ /* 0x000fc60000800000 */
[----:B------:R-:W-:Y:S01]  /*2bd0*/  LOP3.LUT R6, R6, UR4, RZ, 0x3c, !PT ;  /* 0x0000000406067c12 */ /* 0x000fe2000f8e3cff */
[----:B------:R-:W-:Y:S07]  /*2be0*/  @P2 BRA `(.L_x_31) ;  /* 0xfffffff400b82947 */ /* 0x000fee000383ffff */
.L_x_24:
[----:B01----:R-:W0:Y:S01]  /*2bf0*/  LDC R0, c[0x0][0x28c] ;  /* 0x0000a300ff007b82 */ /* 0x003e220000000800 */
[----:B------:R1:W-:Y:S01]  /*2c00*/  SYNCS.ARRIVE.TRANS64.A1T0 RZ, [R101+UR50], RZ ;  /* 0x000000ff65ff79a7 */ /* 0x0003e20008100032 */
[----:B0-----:R-:W-:-:S13]  /*2c10*/  ISETP.GE.AND P1, PT, R0, 0x1, PT ;  /* 0x000000010000780c */ /* 0x001fda0003f26270 */
[----:B-1----:R-:W-:Y:S05]  /*2c20*/  @!P1 BRA `(.L_x_32) ;  /* 0x0000000000409947 */ /* 0x002fea0003800000 */
[----:B------:R-:W-:Y:S05]  /*2c30*/  @!P0 BRA `(.L_x_33) ;  /* 0x0000000000048947 */ /* 0x000fea0003800000 */
[----:B------:R-:W-:Y:S01]  /*2c40*/  BPT.TRAP 0x1 ;  /* 0x000000040000795c */ /* 0x000fe20000300000 */
.L_x_33:
[----:B------:R-:W-:Y:S01]  /*2c50*/  ISETP.NE.AND P0, PT, R23, RZ, PT ;  /* 0x000000ff1700720c */ /* 0x000fe20003f05270 */
[----:B------:R-:W-:-:S12]  /*2c60*/  IMAD.U32 R3, RZ, RZ, UR40 ;  /* 0x00000028ff037e24 */ /* 0x000fd8000f8e00ff */
[----:B------:R-:W-:-:S05]  /*2c70*/  VOTEU.ANY UP0, P0 ;  /* 0x00000000003f7886 */ /* 0x000fca0000000100 */
[----:B------:R-:W-:Y:S02]  /*2c80*/  @UP0 UIADD3 UR4, UR46, UR44, URZ ;  /* 0x0000002c2e040290 */ /* 0x000fe4000fffe03f */
[----:B------:R-:W-:-:S04]  /*2c90*/  UISETP.GT.U32.AND UP0, UPT, UR39, 0x1, UPT ;  /* 0x000000012700788c */ /* 0x000fc8000bf04070 */
[----:B------:R-:W-:-:S04]  /*2ca0*/  IMAD.U32 R0, RZ, RZ, UR4 ;  /* 0x00000004ff007e24 */ /* 0x000fc8000f8e00ff */
[----:B------:R-:W-:-:S05]  /*2cb0*/  @P0 IMAD.SHL.U32 R0, R0, 0x8, RZ ;  /* 0x0000000800000824 */ /* 0x000fca00078e00ff */
[----:B------:R-:W-:-:S04]  /*2cc0*/  @P0 LOP3.LUT R0, R0, 0x8, RZ, 0xc0, !PT ;  /* 0x0000000800000812 */ /* 0x000fc800078ec0ff */
[----:B------:R-:W-:-:S04]  /*2cd0*/  @P0 IADD3 R3, R3, 0x10, R0 ;  /* 0x0000001003030810 */ /* 0x000fc80007ffe000 */
[----:B------:R-:W-:-:S04]  /*2ce0*/  @P0 PRMT R3, R22, 0x654, R3 ;  /* 0x0000065416030816 */ /* 0x000fc80000000003 */
[----:B------:R0:W-:Y:S01]  /*2cf0*/  @P0 SYNCS.ARRIVE.TRANS64.RED.A1T0 RZ, [R3+URZ], RZ ;  /* 0x000000ff03ff09a7 */ /* 0x0001e2000810043f */
[----:B------:R-:W-:-:S13]  /*2d00*/  PLOP3.LUT P0, PT, PT, PT, UP0, 0x80, 0x0 ;  /* 0x000000000000781c */ /* 0x000fda0003f0f008 */
[----:B0-----:R-:W-:Y:S05]  /*2d10*/  @P0 BRA `(.L_x_32) ;  /* 0x0000000000040947 */ /* 0x001fea0003800000 */
[----:B------:R-:W-:Y:S01]  /*2d20*/  BPT.TRAP 0x1 ;  /* 0x000000040000795c */ /* 0x000fe20000300000 */
.L_x_32:
[----:B------:R-:W-:Y:S02]  /*2d30*/  SHF.L.U32 R0, R100, 0x1f, RZ ;  /* 0x0000001f64007819 */ /* 0x000fe400000006ff */
[----:B------:R-:W-:Y:S02]  /*2d40*/  SHF.R.S32.HI R9, RZ, 0x1f, R19 ;  /* 0x0000001fff097819 */ /* 0x000fe40000011413 */
[----:B------:R-:W0:Y:S02]  /*2d50*/  SYNCS.PHASECHK.TRANS64.TRYWAIT P0, [R97+URZ+0x8], R0 ;  /* 0x00000800610075a7 */ /* 0x000e24000800017f */
[----:B0-----:R-:W-:Y:S05]  /*2d60*/  @!P0 BRA `(.L_x_34) ;  /* 0x00000058009c8947 */ /* 0x001fea0003800000 */
.L_x_186:
[----:B------:R-:W-:Y:S01]  /*2d70*/  ULDC.64 UR4, c[0x0][0x5d0] ;  /* 0x0001740000047ab9 */ /* 0x000fe20000000a00 */
[----:B------:R-:W-:Y:S01]  /*2d80*/  ULDC UR6, c[0x0][0x284] ;  /* 0x0000a10000067ab9 */ /* 0x000fe20000000800 */
[----:B0-----:R-:W-:Y:S02]  /*2d90*/  IMAD R0, R9, UR4, RZ ;  /* 0x0000000409007c24 */ /* 0x001fe4000f8e02ff */
[----:B------:R-:W-:Y:S02]  /*2da0*/  IMAD.SHL.U32 R10, R2, 0x80, RZ ;  /* 0x00000080020a7824 */ /* 0x000fe400078e00ff */
[C---:B------:R-:W-:Y:S02]  /*2db0*/  IMAD R5, R19.reuse, UR5, R0 ;  /* 0x0000000513057c24 */ /* 0x040fe4000f8e0200 */
[----:B------:R-:W-:Y:S01]  /*2dc0*/  IMAD.SHL.U32 R0, R18, 0x40, RZ ;  /* 0x0000004012007824 */ /* 0x000fe200078e00ff */
[----:B------:R-:W-:Y:S01]  /*2dd0*/  SHF.R.S32.HI R11, RZ, 0x1f, R10 ;  /* 0x0000001fff0b7819 */ /* 0x000fe2000001140a */
[----:B------:R-:W-:Y:S01]  /*2de0*/  IMAD.WIDE.U32 R2, R19, UR4, R92 ;  /* 0x0000000413027c25 */ /* 0x000fe2000f8e005c */
[----:B------:R-:W-:-:S02]  /*2df0*/  ULDC.64 UR4, c[0x0][0x5c8] ;  /* 0x0001720000047ab9 */ /* 0x000fc40000000a00 */
[----:B------:R-:W-:Y:S01]  /*2e00*/  ISETP.GE.AND P0, PT, R0, UR6, PT ;  /* 0x0000000600007c0c */ /* 0x000fe2000bf06270 */
[----:B------:R-:W-:Y:S01]  /*2e10*/  ULDC UR6, c[0x0][0x288] ;  /* 0x0000a20000067ab9 */ /* 0x000fe20000000800 */
[----:B------:R-:W-:Y:S01]  /*2e20*/  IADD3 R2, P1, R10, R2, RZ ;  /* 0x000000020a027210 */ /* 0x000fe20007f3e0ff */
[----:B------:R-:W-:Y:S01]  /*2e30*/  IMAD.WIDE R20, R18, 0x40, R90 ;  /* 0x0000004012147825 */ /* 0x000fe200078e025a */
[----:B------:R-:W-:Y:S02]  /*2e40*/  ISETP.GE.OR P0, PT, R10, UR6, P0 ;  /* 0x000000060a007c0c */ /* 0x000fe40008706670 */
[----:B------:R-:W-:Y:S01]  /*2e50*/  IADD3.X R3, R11, R3, R5, P1, !PT ;  /* 0x000000030b037210 */ /* 0x000fe20000ffe405 */
[----:B------:R-:W-:-:S04]  /*2e60*/  IMAD R7, R21, UR4, RZ ;  /* 0x0000000415077c24 */ /* 0x000fc8000f8e02ff */
[C---:B------:R-:W-:Y:S02]  /*2e70*/  IMAD R7, R20.reuse, UR5, R7 ;  /* 0x0000000514077c24 */ /* 0x040fe4000f8e0207 */
[----:B------:R-:W-:-:S04]  /*2e80*/  IMAD.WIDE.U32 R102, R20, UR4, R2 ;  /* 0x0000000414667c25 */ /* 0x000fc8000f8e0002 */
[----:B------:R-:W-:Y:S05]  /*2e90*/  @P0 BRA `(.L_x_35) ;  /* 0x0000003c00e00947 */ /* 0x000fea0003800000 */
[----:B-----5:R-:W-:Y:S01]  /*2ea0*/  FSETP.NEU.AND P1, PT, R89, RZ, PT ;  /* 0x000000ff5900720b */ /* 0x020fe20003f2d000 */
[----:B------:R-:W-:Y:S01]  /*2eb0*/  IMAD.IADD R14, R96, 0x1, -R10 ;  /* 0x00000001600e7824 */ /* 0x000fe200078e0a0a */
[----:B------:R-:W-:Y:S01]  /*2ec0*/  BSSY B0, `(.L_x_35) ;  /* 0x00003f5000007945 */ /* 0x000fe20003800000 */
[----:B------:R-:W-:Y:S02]  /*2ed0*/  IMAD.IADD R0, R99, 0x1, -R0 ;  /* 0x0000000163007824 */ /* 0x000fe400078e0a00 */
[----:B------:R-:W-:Y:S01]  /*2ee0*/  IMAD.IADD R7, R103, 0x1, R7 ;  /* 0x0000000167077824 */ /* 0x000fe200078e0207 */
[----:B------:R-:W-:-:S04]  /*2ef0*/  ISETP.GT.AND P0, PT, R14, RZ, PT ;  /* 0x000000ff0e00720c */ /* 0x000fc80003f04270 */
[----:B------:R-:W-:-:S03]  /*2f00*/  ISETP.GT.AND P2, PT, R0, RZ, P0 ;  /* 0x000000ff0000720c */ /* 0x000fc60000744270 */
[----:B------:R-:W-:Y:S10]  /*2f10*/  @!P1 BRA `(.L_x_36) ;  /* 0x0000002c00249947 */ /* 0x000ff40003800000 */
[----:B------:R-:W0:Y:S01]  /*2f20*/  LDC.64 R104, c[0x0][0x5b8] ;  /* 0x00016e00ff687b82 */ /* 0x000e220000000a00 */
[----:B------:R-:W-:-:S07]  /*2f30*/  ULDC.64 UR4, c[0x0][0x5c0] ;  /* 0x0001700000047ab9 */ /* 0x000fce0000000a00 */
[----:B------:R-:W1:Y:S08]  /*2f40*/  LDC.64 R106, c[0x0][0x5b0] ;  /* 0x00016c00ff6a7b82 */ /* 0x000e700000000a00 */
[----:B------:R-:W2:Y:S01]  /*2f50*/  LDC.64 R108, c[0x0][0x5a8] ;  /* 0x00016a00ff6c7b82 */ /* 0x000ea20000000a00 */
[-C--:B0-----:R-:W-:Y:S02]  /*2f60*/  IMAD R4, R9, R104.reuse, RZ ;  /* 0x0000006809047224 */ /* 0x081fe400078e02ff */
[----:B------:R-:W-:-:S04]  /*2f70*/  IMAD.WIDE.U32 R2, R19, R104, R92 ;  /* 0x0000006813027225 */ /* 0x000fc800078e005c */
[----:B------:R-:W-:Y:S01]  /*2f80*/  IMAD R103, R19, R105, R4 ;  /* 0x0000006913677224 */ /* 0x000fe200078e0204 */
[----:B------:R-:W-:Y:S01]  /*2f90*/  IADD3 R4, P1, R10, R2, RZ ;  /* 0x000000020a047210 */ /* 0x000fe20007f3e0ff */
[----:B-1----:R-:W-:-:S03]  /*2fa0*/  IMAD R2, R21, R106, RZ ;  /* 0x0000006a15027224 */ /* 0x002fc600078e02ff */
[----:B------:R-:W-:Y:S01]  /*2fb0*/  IADD3.X R5, R11, R3, R103, P1, !PT ;  /* 0x000000030b057210 */ /* 0x000fe20000ffe467 */
[C---:B------:R-:W-:Y:S02]  /*2fc0*/  IMAD R105, R20.reuse, R107, R2 ;  /* 0x0000006b14697224 */ /* 0x040fe400078e0202 */
[----:B------:R-:W-:-:S04]  /*2fd0*/  IMAD.WIDE.U32 R2, R20, R106, R4 ;  /* 0x0000006a14027225 */ /* 0x000fc800078e0004 */
[----:B------:R-:W-:Y:S01]  /*2fe0*/  IMAD.IADD R3, R3, 0x1, R105 ;  /* 0x0000000103037824 */ /* 0x000fe200078e0269 */
[----:B--2---:R-:W-:-:S04]  /*2ff0*/  LEA R8, P1, R2, R108, 0x1 ;  /* 0x0000006c02087211 */ /* 0x004fc800078208ff */
[----:B------:R-:W-:-:S05]  /*3000*/  LEA.HI.X R9, R2, R109, R3, 0x1, P1 ;  /* 0x0000006d02097211 */ /* 0x000fca00008f0c03 */
[----:B------:R-:W2:Y:S01]  /*3010*/  @P2 LDG.E.LTC128B.U16 R15, desc[UR52][R8.64] ;  /* 0x00000034080f2981 */ /* 0x000ea2000c1e1520 */
[----:B------:R-:W-:Y:S01]  /*3020*/  IMAD.WIDE.U32 R2, R20, R106, R10 ;  /* 0x0000006a14027225 */ /* 0x000fe200078e000a */
[----:B------:R-:W-:Y:S02]  /*3030*/  BSSY B1, `(.L_x_37) ;  /* 0x0000015000017945 */ /* 0x000fe40003800000 */
[----:B------:R-:W-:-:S04]  /*3040*/  IADD3 R12, P1, R92, R2, RZ ;  /* 0x000000025c0c7210 */ /* 0x000fc80007f3e0ff */
[----:B------:R-:W-:Y:S02]  /*3050*/  IADD3.X R13, R93, R105, R3, P1, !PT ;  /* 0x000000695d0d7210 */ /* 0x000fe40000ffe403 */
[----:B------:R-:W-:Y:S01]  /*3060*/  LEA R6, P1, R102, UR4, 0x1 ;  /* 0x0000000466067c11 */ /* 0x000fe2000f8208ff */
[----:B------:R-:W-:-:S03]  /*3070*/  IMAD.WIDE.U32 R12, R19, R104, R12 ;  /* 0x00000068130c7225 */ /* 0x000fc600078e000c */
[----:B------:R-:W-:Y:S02]  /*3080*/  LEA.HI.X R7, R102, UR5, R7, 0x1, P1 ;  /* 0x0000000566077c11 */ /* 0x000fe400088f0c07 */
[----:B------:R-:W-:-:S04]  /*3090*/  ISETP.GT.AND P1, PT, R14, 0x1, PT ;  /* 0x000000010e00780c */ /* 0x000fc80003f24270 */
[----:B------:R-:W-:Y:S01]  /*30a0*/  ISETP.GT.AND P3, PT, R0, RZ, P1 ;  /* 0x000000ff0000720c */ /* 0x000fe20000f64270 */
[----:B--2---:R-:W-:-:S04]  /*30b0*/  IMAD.U32 R2, R15, 0x10000, RZ ;  /* 0x000100000f027824 */ /* 0x004fc800078e00ff */
[----:B------:R-:W-:Y:S01]  /*30c0*/  FMUL R3, R2, R89 ;  /* 0x0000005902037220 */ /* 0x000fe20000400000 */
[----:B------:R-:W-:-:S03]  /*30d0*/  LEA R2, P4, R12, R108, 0x1 ;  /* 0x0000006c0c027211 */ /* 0x000fc600078808ff */
[----:B------:R-:W-:-:S05]  /*30e0*/  FFMA R3, R24, R88, R3 ;  /* 0x0000005818037223 */ /* 0x000fca0000000003 */
[----:B------:R-:W-:Y:S01]  /*30f0*/  F2FP.BF16.F32.PACK_AB R8, RZ, R3 ;  /* 0x00000003ff08723e */ /* 0x000fe200000010ff */
[----:B------:R-:W-:-:S03]  /*3100*/  IMAD.IADD R3, R103, 0x1, R13 ;  /* 0x0000000167037824 */ /* 0x000fc600078e020d */
[----:B------:R-:W-:Y:S01]  /*3110*/  PRMT R9, R8, 0x7610, R9 ;  /* 0x0000761008097816 */ /* 0x000fe20000000009 */
[----:B------:R-:W-:Y:S01]  /*3120*/  IMAD.SHL.U32 R8, R106, 0x8, RZ ;  /* 0x000000086a087824 */ /* 0x000fe200078e00ff */
[----:B------:R-:W-:-:S03]  /*3130*/  LEA.HI.X R3, R12, R109, R3, 0x1, P4 ;  /* 0x0000006d0c037211 */ /* 0x000fc600020f0c03 */
[----:B------:R0:W-:Y:S02]  /*3140*/  @P2 STG.E.U16 desc[UR52][R6.64], R9 ;  /* 0x0000000906002986 */ /* 0x0001e4000c101534 */
[----:B0-----:R-:W-:Y:S01]  /*3150*/  SHF.L.U64.HI R9, R106, 0x3, R107 ;  /* 0x000000036a097819 */ /* 0x001fe2000001026b */
[----:B------:R-:W-:Y:S06]  /*3160*/  @!P3 BRA `(.L_x_38) ;  /* 0x000000000004b947 */ /* 0x000fec0003800000 */
[----:B------:R0:W5:Y:S02]  /*3170*/  LDG.E.LTC128B.U16 R15, desc[UR52][R2.64+0x2] ;  /* 0x00000234020f7981 */ /* 0x000164000c1e1520 */
.L_x_38:
[----:B------:R-:W-:Y:S05]  /*3180*/  BSYNC B1 ;  /* 0x0000000000017941 */ /* 0x000fea0003800000 */
.L_x_37:
[----:B------:R-:W-:Y:S01]  /*3190*/  IMAD.WIDE.U32 R8, R20, R106, R8 ;  /* 0x0000006a14087225 */ /* 0x000fe200078e0008 */
[----:B------:R-:W-:-:S03]  /*31a0*/  ISETP.GT.AND P0, PT, R0, 0x8, P0 ;  /* 0x000000080000780c */ /* 0x000fc60000704270 */
[----:B-----5:R-:W-:Y:S01]  /*31b0*/  IMAD.U32 R12, R15, 0x10000, RZ ;  /* 0x000100000f0c7824 */ /* 0x020fe200078e00ff */
[----:B------:R-:W-:Y:S01]  /*31c0*/  IADD3 R4, P2, R4, R8, RZ ;  /* 0x0000000804047210 */ /* 0x000fe20007f5e0ff */
[----:B------:R-:W-:Y:S02]  /*31d0*/  IMAD.IADD R105, R105, 0x1, R9 ;  /* 0x0000000169697824 */ /* 0x000fe400078e0209 */
[----:B------:R-:W-:Y:S02]  /*31e0*/  FMUL R12, R12, R89 ;  /* 0x000000590c0c7220 */ /* 0x000fe40000400000 */
[----:B------:R-:W-:Y:S02]  /*31f0*/  IMAD.X R5, R105, 0x1, R5, P2 ;  /* 0x0000000169057824 */ /* 0x000fe400010e0605 */
[----:B------:R-:W-:Y:S01]  /*3200*/  FFMA R25, R25, R88, R12 ;  /* 0x0000005819197223 */ /* 0x000fe2000000000c */
[----:B------:R-:W-:-:S04]  /*3210*/  LEA R12, P2, R4, R108, 0x1 ;  /* 0x0000006c040c7211 */ /* 0x000fc800078408ff */
[----:B------:R-:W-:Y:S01]  /*3220*/  LEA.HI.X R13, R4, R109, R5, 0x1, P2 ;  /* 0x0000006d040d7211 */ /* 0x000fe200010f0c05 */
[----:B------:R-:W-:Y:S01]  /*3230*/  @P3 IMAD.MOV.U32 R4, RZ, RZ, R6 ;  /* 0x000000ffff043224 */ /* 0x000fe200078e0006 */
[----:B------:R-:W-:Y:S01]  /*3240*/  F2FP.BF16.F32.PACK_AB R25, RZ, R25 ;  /* 0x00000019ff19723e */ /* 0x000fe200000010ff */
[----:B------:R-:W-:-:S05]  /*3250*/  @P3 IMAD.MOV.U32 R5, RZ, RZ, R7 ;  /* 0x000000ffff053224 */ /* 0x000fca00078e0007 */
[----:B------:R1:W-:Y:S04]  /*3260*/  @P3 STG.E.U16 desc[UR52][R4.64+0x2], R25 ;  /* 0x0000021904003986 */ /* 0x0003e8000c101534 */
[----:B------:R-:W2:Y:S01]  /*3270*/  @P0 LDG.E.LTC128B.U16 R15, desc[UR52][R12.64] ;  /* 0x000000340c0f0981 */ /* 0x000ea2000c1e1520 */
[----:B------:R-:W-:Y:S01]  /*3280*/  IADD3 R10, P2, P3, R92, R8, R10 ;  /* 0x000000085c0a7210 */ /* 0x000fe20007b5e00a */
[----:B------:R-:W-:Y:S01]  /*3290*/  BSSY B1, `(.L_x_39) ;  /* 0x0000011000017945 */ /* 0x000fe20003800000 */
[----:B------:R-:W-:Y:S02]  /*32a0*/  ISETP.GT.AND P1, PT, R0, 0x8, P1 ;  /* 0x000000080000780c */ /* 0x000fe40000f24270 */
[----:B------:R-:W-:-:S03]  /*32b0*/  IADD3.X R11, R93, R105, R11, P2, P3 ;  /* 0x000000695d0b7210 */ /* 0x000fc600017e640b */
[----:B------:R-:W-:Y:S01]  /*32c0*/  IMAD.WIDE.U32 R10, R19, R104, R10 ;  /* 0x00000068130a7225 */ /* 0x000fe200078e000a */
[----:B------:R-:W-:-:S03]  /*32d0*/  SHF.L.U64.HI R19, R95, 0x1, R94 ;  /* 0x000000015f137819 */ /* 0x000fc6000001025e */
[----:B------:R-:W-:Y:S01]  /*32e0*/  IMAD.IADD R11, R103, 0x1, R11 ;  /* 0x00000001670b7824 */ /* 0x000fe200078e020b */
[----:B-1----:R-:W-:-:S04]  /*32f0*/  LEA R4, P3, R10, R108, 0x1 ;  /* 0x0000006c0a047211 */ /* 0x002fc800078608ff */
[----:B------:R-:W-:Y:S01]  /*3300*/  LEA.HI.X R5, R10, R109, R11, 0x1, P3 ;  /* 0x0000006d0a057211 */ /* 0x000fe200018f0c0b */
[----:B--2---:R-:W-:-:S04]  /*3310*/  IMAD.U32 R8, R15, 0x10000, RZ ;  /* 0x000100000f087824 */ /* 0x004fc800078e00ff */
[----:B------:R-:W-:Y:S01]  /*3320*/  FMUL R9, R8, R89 ;  /* 0x0000005908097220 */ /* 0x000fe20000400000 */
[----:B------:R-:W-:-:S03]  /*3330*/  LEA R8, P2, R95, R6, 0x1 ;  /* 0x000000065f087211 */ /* 0x000fc600078408ff */
[----:B------:R-:W-:-:S05]  /*3340*/  FFMA R9, R26, R88, R9 ;  /* 0x000000581a097223 */ /* 0x000fca0000000009 */
[----:B------:R-:W-:Y:S01]  /*3350*/  F2FP.BF16.F32.PACK_AB R12, RZ, R9 ;  /* 0x00000009ff0c723e */ /* 0x000fe200000010ff */
[----:B------:R-:W-:-:S05]  /*3360*/  IMAD.X R9, R19, 0x1, R7, P2 ;  /* 0x0000000113097824 */ /* 0x000fca00010e0607 */
[----:B------:R1:W-:Y:S01]  /*3370*/  @P0 STG.E.U16 desc[UR52][R8.64], R12 ;  /* 0x0000000c08000986 */ /* 0x0003e2000c101534 */
[----:B------:R-:W-:Y:S05]  /*3380*/  @!P1 BRA `(.L_x_40) ;  /* 0x0000000000049947 */ /* 0x000fea0003800000 */
[----:B------:R2:W5:Y:S02]  /*3390*/  LDG.E.LTC128B.U16 R15, desc[UR52][R4.64+0x2] ;  /* 0x00000234040f7981 */ /* 0x000564000c1e1520 */
.L_x_40:
[----:B------:R-:W-:Y:S05]  /*33a0*/  BSYNC B1 ;  /* 0x0000000000017941 */ /* 0x000fea0003800000 */
.L_x_39:
[----:B-----5:R-:W-:Y:S01]  /*33b0*/  IMAD.U32 R10, R15, 0x10000, RZ ;  /* 0x000100000f0a7824 */ /* 0x020fe200078e00ff */
[----:B------:R-:W-:Y:S01]  /*33c0*/  ISETP.GT.AND P0, PT, R14, 0x8, PT ;  /* 0x000000080e00780c */ /* 0x000fe20003f04270 */
[----:B------:R-:W-:Y:S02]  /*33d0*/  BSSY B1, `(.L_x_41) ;  /* 0x0000008000017945 */ /* 0x000fe40003800000 */
[----:B------:R-:W-:Y:S01]  /*33e0*/  FMUL R10, R10, R89 ;  /* 0x000000590a0a7220 */ /* 0x000fe20000400000 */
[----:B------:R-:W-:-:S03]  /*33f0*/  ISETP.GT.AND P2, PT, R0, RZ, P0 ;  /* 0x000000ff0000720c */ /* 0x000fc60000744270 */
[----:B------:R-:W-:-:S05]  /*3400*/  FFMA R10, R27, R88, R10 ;  /* 0x000000581b0a7223 */ /* 0x000fca000000000a */
[----:B------:R-:W-:-:S05]  /*3410*/  F2FP.BF16.F32.PACK_AB R10, RZ, R10 ;  /* 0x0000000aff0a723e */ /* 0x000fca00000010ff */
[----:B------:R3:W-:Y:S01]  /*3420*/  @P1 STG.E.U16 desc[UR52][R8.64+0x2], R10 ;  /* 0x0000020a08001986 */ /* 0x0007e2000c101534 */
[----:B------:R-:W-:Y:S05]  /*3430*/  @!P2 BRA `(.L_x_42) ;  /* 0x000000000004a947 */ /* 0x000fea0003800000 */
[----:B------:R4:W5:Y:S02]  /*3440*/  LDG.E.LTC128B.U16 R15, desc[UR52][R2.64+0x10] ;  /* 0x00001034020f7981 */ /* 0x000964000c1e1520 */
.L_x_42:
[----:B------:R-:W-:Y:S05]  /*3450*/  BSYNC B1 ;  /* 0x0000000000017941 */ /* 0x000fea0003800000 */
.L_x_41:
[----:B---3-5:R-:W-:Y:S01]  /*3460*/  IMAD.U32 R10, R15, 0x10000, RZ ;  /* 0x000100000f0a7824 */ /* 0x028fe200078e00ff */
        /* <DEDUP_REMOVED lines=9> */
.L_x_44:
[----:B------:R-:W-:Y:S05]  /*3500*/  BSYNC B1 ;  /* 0x0000000000017941 */ /* 0x000fea0003800000 */
.L_x_43:
[----:B-----5:R-:W-:Y:S01]  /*3510*/  IMAD.U32 R10, R15, 0x10000, RZ ;  /* 0x000100000f0a7824 */ /* 0x020fe200078e00ff */
[----:B------:R-:W-:Y:S01]  /*3520*/  ISETP.GT.AND P0, PT, R0, 0x8, P0 ;  /* 0x000000080000780c */ /* 0x000fe20000704270 */
[----:B------:R-:W-:Y:S02]  /*3530*/  BSSY B1, `(.L_x_45) ;  /* 0x0000007000017945 */ /* 0x000fe40003800000 */
[----:B------:R-:W-:-:S04]  /*3540*/  FMUL R10, R10, R89 ;  /* 0x000000590a0a7220 */ /* 0x000fc80000400000 */
[----:B------:R-:W-:-:S05]  /*3550*/  FFMA R10, R29, R88, R10 ;  /* 0x000000581d0a7223 */ /* 0x000fca000000000a */
[----:B------:R-:W-:-:S05]  /*3560*/  F2FP.BF16.F32.PACK_AB R10, RZ, R10 ;  /* 0x0000000aff0a723e */ /* 0x000fca00000010ff */
[----:B------:R0:W-:Y:S01]  /*3570*/  @P3 STG.E.U16 desc[UR52][R6.64+0x12], R10 ;  /* 0x0000120a06003986 */ /* 0x0001e2000c101534 */
[----:B------:R-:W-:Y:S05]  /*3580*/  @!P0 BRA `(.L_x_46) ;  /* 0x0000000000048947 */ /* 0x000fea0003800000 */
[----:B------:R0:W5:Y:S02]  /*3590*/  LDG.E.LTC128B.U16 R15, desc[UR52][R4.64+0x10] ;  /* 0x00001034040f7981 */ /* 0x000164000c1e1520 */
.L_x_46:
[----:B------:R-:W-:Y:S05]  /*35a0*/  BSYNC B1 ;  /* 0x0000000000017941 */ /* 0x000fea0003800000 */
.L_x_45:
[----:B0----5:R-:W-:Y:S01]  /*35b0*/  IMAD.U32 R10, R15, 0x10000, RZ ;  /* 0x000100000f0a7824 */ /* 0x021fe200078e00ff */
[----:B------:R-:W-:Y:S01]  /*35c0*/  ISETP.GT.AND P1, PT, R0, 0x8, P1 ;  /* 0x000000080000780c */ /* 0x000fe20000f24270 */
[----:B------:R-:W-:Y:S02]  /*35d0*/  BSSY B1, `(.L_x_47) ;  /* 0x0000007000017945 */ /* 0x000fe40003800000 */
[----:B---3--:R-:W-:-:S04]  /*35e0*/  FMUL R11, R10, R89 ;  /* 0x000000590a0b7220 */ /* 0x008fc80000400000 */
[----:B------:R-:W-:-:S05]  /*35f0*/  FFMA R11, R30, R88, R11 ;  /* 0x000000581e0b7223 */ /* 0x000fca000000000b */
[----:B------:R-:W-:-:S05]  /*3600*/  F2FP.BF16.F32.PACK_AB R11, RZ, R11 ;  /* 0x0000000bff0b723e */ /* 0x000fca00000010ff */
[----:B------:R0:W-:Y:S01]  /*3610*/  @P0 STG.E.U16 desc[UR52][R8.64+0x10], R11 ;  /* 0x0000100b08000986 */ /* 0x0001e2000c101534 */
[----:B------:R-:W-:Y:S05]  /*3620*/  @!P1 BRA `(.L_x_48) ;  /* 0x0000000000049947 */ /* 0x000fea0003800000 */
[----:B------:R3:W5:Y:S02]  /*3630*/  LDG.E.LTC128B.U16 R15, desc[UR52][R4.64+0x12] ;  /* 0x00001234040f7981 */ /* 0x000764000c1e1520 */
.L_x_48:
[----:B------:R-:W-:Y:S05]  /*3640*/  BSYNC B1 ;  /* 0x0000000000017941 */ /* 0x000fea0003800000 */
.L_x_47:
        /* <DEDUP_REMOVED lines=10> */
.L_x_50:
[----:B------:R-:W-:Y:S05]  /*36f0*/  BSYNC B1 ;  /* 0x0000000000017941 */ /* 0x000fea0003800000 */
.L_x_49:
[----:B0----5:R-:W-:Y:S01]  /*3700*/  IMAD.U32 R10, R15, 0x10000, RZ ;  /* 0x000100000f0a7824 */ /* 0x021fe200078e00ff */
        /* <DEDUP_REMOVED lines=9> */
.L_x_52:
[----:B------:R-:W-:Y:S05]  /*37a0*/  BSYNC B1 ;  /* 0x0000000000017941 */ /* 0x000fea0003800000 */
.L_x_51:
        /* <DEDUP_REMOVED lines=9> */
.L_x_54:
[----:B------:R-:W-:Y:S05]  /*3840*/  BSYNC B1 ;  /* 0x0000000000017941 */ /* 0x000fea0003800000 */
.L_x_53:
[----:B0----5:R-:W-:Y:S01]  /*3850*/  IMAD.U32 R10, R15, 0x10000, RZ ;  /* 0x000100000f0a7824 */ /* 0x021fe200078e00ff */
        /* <DEDUP_REMOVED lines=8> */
.L_x_56:
[----:B------:R-:W-:Y:S05]  /*38e0*/  BSYNC B1 ;  /* 0x0000000000017941 */ /* 0x000fea0003800000 */
.L_x_55:
        /* <DEDUP_REMOVED lines=10> */
.L_x_58:
[----:B------:R-:W-:Y:S05]  /*3990*/  BSYNC B1 ;  /* 0x0000000000017941 */ /* 0x000fea0003800000 */
.L_x_57:
        /* <DEDUP_REMOVED lines=10> */
.L_x_60:
[----:B------:R-:W-:Y:S05]  /*3a40*/  BSYNC B1 ;  /* 0x0000000000017941 */ /* 0x000fea0003800000 */
.L_x_59:
        /* <DEDUP_REMOVED lines=9> */
.L_x_62:
[----:B------:R-:W-:Y:S05]  /*3ae0*/  BSYNC B1 ;  /* 0x0000000000017941 */ /* 0x000fea0003800000 */
.L_x_61:
        /* <DEDUP_REMOVED lines=9> */
.L_x_64:
[----:B------:R-:W-:Y:S05]  /*3b80*/  BSYNC B1 ;  /* 0x0000000000017941 */ /* 0x000fea0003800000 */
.L_x_63:
        /* <DEDUP_REMOVED lines=10> */
.L_x_66:
[----:B------:R-:W-:Y:S05]  /*3c30*/  BSYNC B1 ;  /* 0x0000000000017941 */ /* 0x000fea0003800000 */
.L_x_65:
        /* <DEDUP_REMOVED lines=10> */
.L_x_68:
[----:B------:R-:W-:Y:S05]  /*3ce0*/  BSYNC B1 ;  /* 0x0000000000017941 */ /* 0x000fea0003800000 */
.L_x_67:
        /* <DEDUP_REMOVED lines=9> */
.L_x_70:
[----:B------:R-:W-:Y:S05]  /*3d80*/  BSYNC B1 ;  /* 0x0000000000017941 */ /* 0x000fea0003800000 */
.L_x_69:
        /* <DEDUP_REMOVED lines=9> */
.L_x_72:
[----:B------:R-:W-:Y:S05]  /*3e20*/  BSYNC B1 ;  /* 0x0000000000017941 */ /* 0x000fea0003800000 */
.L_x_71:
        /* <DEDUP_REMOVED lines=10> */
.L_x_74:
[----:B------:R-:W-:Y:S05]  /*3ed0*/  BSYNC B1 ;  /* 0x0000000000017941 */ /* 0x000fea0003800000 */
.L_x_73:
        /* <DEDUP_REMOVED lines=10> */
.L_x_76:
[----:B------:R-:W-:Y:S05]  /*3f80*/  BSYNC B1 ;  /* 0x0000000000017941 */ /* 0x000fea0003800000 */
.L_x_75:
        /* <DEDUP_REMOVED lines=9> */
.L_x_78:
[----:B------:R-:W-:Y:S05]  /*4020*/  BSYNC B1 ;  /* 0x0000000000017941 */ /* 0x000fea0003800000 */
.L_x_77:
        /* <DEDUP_REMOVED lines=9> */
.L_x_80:
[----:B------:R-:W-:Y:S05]  /*40c0*/  BSYNC B1 ;  /* 0x0000000000017941 */ /* 0x000fea0003800000 */
.L_x_79:
        /* <DEDUP_REMOVED lines=10> */
.L_x_82:
[----:B------:R-:W-:Y:S05]  /*4170*/  BSYNC B1 ;  /* 0x0000000000017941 */ /* 0x000fea0003800000 */
.L_x_81:
        /* <DEDUP_REMOVED lines=10> */
.L_x_84:
[----:B------:R-:W-:Y:S05]  /*4220*/  BSYNC B1 ;  /* 0x0000000000017941 */ /* 0x000fea0003800000 */
.L_x_83:
        /* <DEDUP_REMOVED lines=9> */
.L_x_86:
[----:B------:R-:W-:Y:S05]  /*42c0*/  BSYNC B1 ;  /* 0x0000000000017941 */ /* 0x000fea0003800000 */
.L_x_85:
        /* <DEDUP_REMOVED lines=9> */
.L_x_88:
[----:B------:R-:W-:Y:S05]  /*4360*/  BSYNC B1 ;  /* 0x0000000000017941 */ /* 0x000fea0003800000 */
.L_x_87:
        /* <DEDUP_REMOVED lines=10> */
.L_x_90:
[----:B------:R-:W-:Y:S05]  /*4410*/  BSYNC B1 ;  /* 0x0000000000017941 */ /* 0x000fea0003800000 */
.L_x_89:
        /* <DEDUP_REMOVED lines=10> */
.L_x_92:
[----:B------:R-:W-:Y:S05]  /*44c0*/  BSYNC B1 ;  /* 0x0000000000017941 */ /* 0x000fea0003800000 */
.L_x_91:
        /* <DEDUP_REMOVED lines=9> */
.L_x_94:
[----:B------:R-:W-:Y:S05]  /*4560*/  BSYNC B1 ;  /* 0x0000000000017941 */ /* 0x000fea0003800000 */
.L_x_93:
        /* <DEDUP_REMOVED lines=9> */
.L_x_96:
[----:B------:R-:W-:Y:S05]  /*4600*/  BSYNC B1 ;  /* 0x0000000000017941 */ /* 0x000fea0003800000 */
.L_x_95:
        /* <DEDUP_REMOVED lines=10> */
.L_x_98:
[----:B------:R-:W-:Y:S05]  /*46b0*/  BSYNC B1 ;  /* 0x0000000000017941 */ /* 0x000fea0003800000 */
.L_x_97:
        /* <DEDUP_REMOVED lines=10> */
.L_x_100:
[----:B------:R-:W-:Y:S05]  /*4760*/  BSYNC B1 ;  /* 0x0000000000017941 */ /* 0x000fea0003800000 */
.L_x_99:
        /* <DEDUP_REMOVED lines=9> */
.L_x_102:
[----:B------:R-:W-:Y:S05]  /*4800*/  BSYNC B1 ;  /* 0x0000000000017941 */ /* 0x000fea0003800000 */
.L_x_101:
        /* <DEDUP_REMOVED lines=9> */
.L_x_104:
[----:B------:R-:W-:Y:S05]  /*48a0*/  BSYNC B1 ;  /* 0x0000000000017941 */ /* 0x000fea0003800000 */
.L_x_103:
        /* <DEDUP_REMOVED lines=10> */
.L_x_106:
[----:B------:R-:W-:Y:S05]  /*4950*/  BSYNC B1 ;  /* 0x0000000000017941 */ /* 0x000fea0003800000 */
.L_x_105:
        /* <DEDUP_REMOVED lines=10> */
.L_x_108:
[----:B------:R-:W-:Y:S05]  /*4a00*/  BSYNC B1 ;  /* 0x0000000000017941 */ /* 0x000fea0003800000 */
.L_x_107:
        /* <DEDUP_REMOVED lines=9> */
.L_x_110:
[----:B------:R-:W-:Y:S05]  /*4aa0*/  BSYNC B1 ;  /* 0x0000000000017941 */ /* 0x000fea0003800000 */
.L_x_109:
        /* <DEDUP_REMOVED lines=9> */
.L_x_112:
[----:B------:R-:W-:Y:S05]  /*4b40*/  BSYNC B1 ;  /* 0x0000000000017941 */ /* 0x000fea0003800000 */
.L_x_111:
        /* <DEDUP_REMOVED lines=10> */
.L_x_114:
[----:B------:R-:W-:Y:S05]  /*4bf0*/  BSYNC B1 ;  /* 0x0000000000017941 */ /* 0x000fea0003800000 */
.L_x_113:
        /* <DEDUP_REMOVED lines=10> */
.L_x_116:
[----:B------:R-:W-:Y:S05]  /*4ca0*/  BSYNC B1 ;  /* 0x0000000000017941 */ /* 0x000fea0003800000 */
.L_x_115:
        /* <DEDUP_REMOVED lines=9> */
.L_x_118:
[----:B------:R-:W-:Y:S05]  /*4d40*/  BSYNC B1 ;  /* 0x0000000000017941 */ /* 0x000fea0003800000 */
.L_x_117:
        /* <DEDUP_REMOVED lines=9> */
.L_x_120:
[----:B------:R-:W-:Y:S05]  /*4de0*/  BSYNC B1 ;  /* 0x0000000000017941 */ /* 0x000fea0003800000 */
.L_x_119:
        /* <DEDUP_REMOVED lines=10> */
.L_x_122:
[----:B------:R-:W-:Y:S05]  /*4e90*/  BSYNC B1 ;  /* 0x0000000000017941 */ /* 0x000fea0003800000 */
.L_x_121:
        /* <DEDUP_REMOVED lines=10> */
.L_x_124:
[----:B------:R-:W-:Y:S05]  /*4f40*/  BSYNC B1 ;  /* 0x0000000000017941 */ /* 0x000fea0003800000 */
.L_x_123:
        /* <DEDUP_REMOVED lines=9> */
.L_x_126:
[----:B------:R-:W-:Y:S05]  /*4fe0*/  BSYNC B1 ;  /* 0x0000000000017941 */ /* 0x000fea0003800000 */
.L_x_125:
        /* <DEDUP_REMOVED lines=9> */
.L_x_128:
[----:B------:R-:W-:Y:S05]  /*5080*/  BSYNC B1 ;  /* 0x0000000000017941 */ /* 0x000fea0003800000 */
.L_x_127:
        /* <DEDUP_REMOVED lines=10> */
.L_x_130:
[----:B------:R-:W-:Y:S05]  /*5130*/  BSYNC B1 ;  /* 0x0000000000017941 */ /* 0x000fea0003800000 */
.L_x_129:
        /* <DEDUP_REMOVED lines=10> */
.L_x_132:
[----:B------:R-:W-:Y:S05]  /*51e0*/  BSYNC B1 ;  /* 0x0000000000017941 */ /* 0x000fea0003800000 */
.L_x_131:
        /* <DEDUP_REMOVED lines=9> */
.L_x_134:
[----:B------:R-:W-:Y:S05]  /*5280*/  BSYNC B1 ;  /* 0x0000000000017941 */ /* 0x000fea0003800000 */
.L_x_133:
        /* <DEDUP_REMOVED lines=9> */
.L_x_136:
[----:B------:R-:W-:Y:S05]  /*5320*/  BSYNC B1 ;  /* 0x0000000000017941 */ /* 0x000fea0003800000 */
.L_x_135:
        /* <DEDUP_REMOVED lines=10> */
.L_x_138:
[----:B------:R-:W-:Y:S05]  /*53d0*/  BSYNC B1 ;  /* 0x0000000000017941 */ /* 0x000fea0003800000 */
.L_x_137:
        /* <DEDUP_REMOVED lines=10> */
.L_x_140:
[----:B------:R-:W-:Y:S05]  /*5480*/  BSYNC B1 ;  /* 0x0000000000017941 */ /* 0x000fea0003800000 */
.L_x_139:
        /* <DEDUP_REMOVED lines=9> */
.L_x_142:
[----:B------:R-:W-:Y:S05]  /*5520*/  BSYNC B1 ;  /* 0x0000000000017941 */ /* 0x000fea0003800000 */
.L_x_141:
        /* <DEDUP_REMOVED lines=9> */
.L_x_144:
[----:B------:R-:W-:Y:S05]  /*55c0*/  BSYNC B1 ;  /* 0x0000000000017941 */ /* 0x000fea0003800000 */
.L_x_143:
        /* <DEDUP_REMOVED lines=10> */
.L_x_146:
[----:B------:R-:W-:Y:S05]  /*5670*/  BSYNC B1 ;  /* 0x0000000000017941 */ /* 0x000fea0003800000 */
.L_x_145:
        /* <DEDUP_REMOVED lines=10> */
.L_x_148:
[----:B------:R-:W-:Y:S05]  /*5720*/  BSYNC B1 ;  /* 0x0000000000017941 */ /* 0x000fea0003800000 */
.L_x_147:
        /* <DEDUP_REMOVED lines=9> */
.L_x_150:
[----:B------:R-:W-:Y:S05]  /*57c0*/  BSYNC B1 ;  /* 0x0000000000017941 */ /* 0x000fea0003800000 */
.L_x_149:
        /* <DEDUP_REMOVED lines=9> */
.L_x_152:
[----:B------:R-:W-:Y:S05]  /*5860*/  BSYNC B1 ;  /* 0x0000000000017941 */ /* 0x000fea0003800000 */
.L_x_151:
        /* <DEDUP_REMOVED lines=10> */
.L_x_154:
[----:B------:R-:W-:Y:S05]  /*5910*/  BSYNC B1 ;  /* 0x0000000000017941 */ /* 0x000fea0003800000 */
.L_x_153:
        /* <DEDUP_REMOVED lines=10> */
.L_x_156:
[----:B------:R-:W-:Y:S05]  /*59c0*/  BSYNC B1 ;  /* 0x0000000000017941 */ /* 0x000fea0003800000 */
.L_x_155:
[----:B0---45:R-:W-:Y:S01]  /*59d0*/  IMAD.U32 R2, R15, 0x10000, RZ ;  /* 0x000100000f027824 */ /* 0x031fe200078e00ff */
        /* <DEDUP_REMOVED lines=8> */
.L_x_158:
[----:B------:R-:W-:Y:S05]  /*5a60*/  BSYNC B1 ;  /* 0x0000000000017941 */ /* 0x000fea0003800000 */
.L_x_157:
[----:B0----5:R-:W-:Y:S01]  /*5a70*/  IMAD.U32 R2, R15, 0x10000, RZ ;  /* 0x000100000f027824 */ /* 0x021fe200078e00ff */
[----:B------:R-:W-:Y:S01]  /*5a80*/  ISETP.GT.AND P1, PT, R0, 0x8, P1 ;  /* 0x000000080000780c */ /* 0x000fe20000f24270 */
[----:B------:R-:W-:Y:S02]  /*5a90*/  BSSY B1, `(.L_x_159) ;  /* 0x000000a000017945 */ /* 0x000fe40003800000 */
[----:B------:R-:W-:Y:S01]  /*5aa0*/  FMUL R3, R2, R89 ;  /* 0x0000005902037220 */ /* 0x000fe20000400000 */
[----:B------:R-:W-:-:S03]  /*5ab0*/  @P0 IMAD.MOV.U32 R2, RZ, RZ, R8 ;  /* 0x000000ffff020224 */ /* 0x000fc600078e0008 */
[----:B------:R-:W-:-:S05]  /*5ac0*/  FFMA R3, R86, R88, R3 ;  /* 0x0000005856037223 */ /* 0x000fca0000000003 */
[----:B------:R-:W-:-:S04]  /*5ad0*/  F2FP.BF16.F32.PACK_AB R3, RZ, R3 ;  /* 0x00000003ff03723e */ /* 0x000fc800000010ff */
[----:B------:R-:W-:Y:S01]  /*5ae0*/  PRMT R6, R3, 0x7610, R6 ;  /* 0x0000761003067816 */ /* 0x000fe20000000006 */
[----:B------:R-:W-:-:S05]  /*5af0*/  @P0 IMAD.MOV.U32 R3, RZ, RZ, R9 ;  /* 0x000000ffff030224 */ /* 0x000fca00078e0009 */
[----:B------:R0:W-:Y:S01]  /*5b00*/  @P0 STG.E.U16 desc[UR52][R2.64+0xf0], R6 ;  /* 0x0000f00602000986 */ /* 0x0001e2000c101534 */
[----:B------:R-:W-:Y:S05]  /*5b10*/  @!P1 BRA `(.L_x_160) ;  /* 0x0000000000049947 */ /* 0x000fea0003800000 */
[----:B------:R0:W5:Y:S02]  /*5b20*/  LDG.E.LTC128B.U16 R15, desc[UR52][R4.64+0xf2] ;  /* 0x0000f234040f7981 */ /* 0x000164000c1e1520 */
.L_x_160:
[----:B------:R-:W-:Y:S05]  /*5b30*/  BSYNC B1 ;  /* 0x0000000000017941 */ /* 0x000fea0003800000 */
.L_x_159:
[----:B------:R-:W-:Y:S05]  /*5b40*/  @!P1 BRA `(.L_x_161) ;  /* 0x0000001000b09947 */ /* 0x000fea0003800000 */
[----:B-----5:R-:W-:-:S04]  /*5b50*/  IMAD.U32 R0, R15, 0x10000, RZ ;  /* 0x000100000f007824 */ /* 0x020fc800078e00ff */
[----:B------:R-:W-:-:S04]  /*5b60*/  FMUL R0, R0, R89 ;  /* 0x0000005900007220 */ /* 0x000fc80000400000 */
[----:B------:R-:W-:-:S05]  /*5b70*/  FFMA R0, R87, R88, R0 ;  /* 0x0000005857007223 */ /* 0x000fca0000000000 */
[----:B------:R-:W-:-:S05]  /*5b80*/  F2FP.BF16.F32.PACK_AB R0, RZ, R0 ;  /* 0x00000000ff00723e */ /* 0x000fca00000010ff */
[----:B------:R0:W-:Y:S01]  /*5b90*/  STG.E.U16 desc[UR52][R8.64+0xf2], R0 ;  /* 0x0000f20008007986 */ /* 0x0001e2000c101534 */
[----:B------:R-:W-:Y:S05]  /*5ba0*/  BRA `(.L_x_161) ;  /* 0x0000001000987947 */ /* 0x000fea0003800000 */
.L_x_36:
[----:B------:R-:W-:Y:S01]  /*5bb0*/  ISETP.GT.AND P3, PT, R14, 0x1, PT ;  /* 0x000000010e00780c */ /* 0x000fe20003f64270 */
[----:B------:R-:W-:Y:S01]  /*5bc0*/  ULDC.64 UR4, c[0x0][0x5c0] ;  /* 0x0001700000047ab9 */ /* 0x000fe20000000a00 */
[-C--:B------:R-:W-:Y:S01]  /*5bd0*/  FMUL R24, R24, R88.reuse ;  /* 0x0000005818187220 */ /* 0x080fe20000400000 */
[-C--:B------:R-:W-:Y:S01]  /*5be0*/  FMUL R25, R25, R88.reuse ;  /* 0x0000005819197220 */ /* 0x080fe20000400000 */
[----:B------:R-:W-:Y:S01]  /*5bf0*/  ISETP.GT.AND P1, PT, R0, RZ, P3 ;  /* 0x000000ff0000720c */ /* 0x000fe20001f24270 */
[-C--:B------:R-:W-:Y:S01]  /*5c00*/  FMUL R26, R26, R88.reuse ;  /* 0x000000581a1a7220 */ /* 0x080fe20000400000 */
[----:B------:R-:W-:Y:S01]  /*5c10*/  LEA R2, P4, R102, UR4, 0x1 ;  /* 0x0000000466027c11 */ /* 0x000fe2000f8808ff */
[----:B------:R-:W-:Y:S01]  /*5c20*/  FMUL R27, R27, R88 ;  /* 0x000000581b1b7220 */ /* 0x000fe20000400000 */
[----:B------:R-:W-:Y:S01]  /*5c30*/  F2FP.BF16.F32.PACK_AB R24, RZ, R24 ;  /* 0x00000018ff18723e */ /* 0x000fe200000010ff */
[-C--:B------:R-:W-:Y:S01]  /*5c40*/  FMUL R28, R28, R88.reuse ;  /* 0x000000581c1c7220 */ /* 0x080fe20000400000 */
[----:B------:R-:W-:Y:S01]  /*5c50*/  LEA.HI.X R3, R102, UR5, R7, 0x1, P4 ;  /* 0x0000000566037c11 */ /* 0x000fe2000a0f0c07 */
[-C--:B------:R-:W-:Y:S01]  /*5c60*/  FMUL R29, R29, R88.reuse ;  /* 0x000000581d1d7220 */ /* 0x080fe20000400000 */
[----:B------:R-:W-:Y:S01]  /*5c70*/  F2FP.BF16.F32.PACK_AB R25, RZ, R25 ;  /* 0x00000019ff19723e */ /* 0x000fe200000010ff */
[-C--:B------:R-:W-:Y:S01]  /*5c80*/  FMUL R30, R30, R88.reuse ;  /* 0x000000581e1e7220 */ /* 0x080fe20000400000 */
[----:B------:R-:W-:Y:S01]  /*5c90*/  SHF.L.U64.HI R5, R95, 0x1, R94 ;  /* 0x000000015f057819 */ /* 0x000fe2000001025e */
[----:B------:R-:W-:Y:S01]  /*5ca0*/  @P2 STG.E.U16 desc[UR52][R2.64], R24 ;  /* 0x0000001802002986 */ /* 0x000fe2000c101534 */
[----:B------:R-:W-:Y:S01]  /*5cb0*/  ISETP.GT.AND P2, PT, R0, 0x8, P0 ;  /* 0x000000080000780c */ /* 0x000fe20000744270 */
[----:B------:R-:W-:Y:S01]  /*5cc0*/  FMUL R31, R31, R88 ;  /* 0x000000581f1f7220 */ /* 0x000fe20000400000 */
[----:B------:R-:W-:Y:S01]  /*5cd0*/  LEA R4, P5, R95, R2, 0x1 ;  /* 0x000000025f047211 */ /* 0x000fe200078a08ff */
[----:B------:R-:W-:Y:S01]  /*5ce0*/  @P1 STG.E.U16 desc[UR52][R2.64+0x2], R25 ;  /* 0x0000021902001986 */ /* 0x000fe2000c101534 */
[----:B------:R-:W-:Y:S01]  /*5cf0*/  ISETP.GT.AND P1, PT, R14, 0x8, PT ;  /* 0x000000080e00780c */ /* 0x000fe20003f24270 */
[-C--:B------:R-:W-:Y:S01]  /*5d00*/  FMUL R32, R32, R88.reuse ;  /* 0x0000005820207220 */ /* 0x080fe20000400000 */
[----:B------:R-:W-:Y:S01]  /*5d10*/  ISETP.GT.AND P3, PT, R0, 0x8, P3 ;  /* 0x000000080000780c */ /* 0x000fe20001f64270 */
[----:B------:R-:W-:Y:S01]  /*5d20*/  IMAD.X R5, R5, 0x1, R3, P5 ;  /* 0x0000000105057824 */ /* 0x000fe200028e0603 */
[----:B------:R-:W-:Y:S01]  /*5d30*/  ISETP.GT.AND P0, PT, R14, 0x9, PT ;  /* 0x000000090e00780c */ /* 0x000fe20003f04270 */
[-C--:B------:R-:W-:Y:S01]  /*5d40*/  FMUL R33, R33, R88.reuse ;  /* 0x0000005821217220 */ /* 0x080fe20000400000 */
[----:B------:R-:W-:Y:S01]  /*5d50*/  ISETP.GT.AND P4, PT, R0, RZ, P1 ;  /* 0x000000ff0000720c */ /* 0x000fe20000f84270 */
[-C--:B------:R-:W-:Y:S01]  /*5d60*/  FMUL R34, R34, R88.reuse ;  /* 0x0000005822227220 */ /* 0x080fe20000400000 */
[----:B------:R-:W-:Y:S01]  /*5d70*/  ISETP.GT.AND P5, PT, R0, RZ, P0 ;  /* 0x000000ff0000720c */ /* 0x000fe200007a4270 */
[----:B------:R-:W-:Y:S01]  /*5d80*/  FMUL R35, R35, R88 ;  /* 0x0000005823237220 */ /* 0x000fe20000400000 */
[----:B------:R-:W-:Y:S01]  /*5d90*/  F2FP.BF16.F32.PACK_AB R26, RZ, R26 ;  /* 0x0000001aff1a723e */ /* 0x000fe200000010ff */
[-C--:B------:R-:W-:Y:S01]  /*5da0*/  FMUL R36, R36, R88.reuse ;  /* 0x0000005824247220 */ /* 0x080fe20000400000 */
[----:B------:R-:W-:Y:S01]  /*5db0*/  F2FP.BF16.F32.PACK_AB R27, RZ, R27 ;  /* 0x0000001bff1b723e */ /* 0x000fe200000010ff */
[----:B------:R-:W-:Y:S01]  /*5dc0*/  FMUL R37, R37, R88 ;  /* 0x0000005825257220 */ /* 0x000fe20000400000 */
[----:B------:R-:W-:Y:S01]  /*5dd0*/  F2FP.BF16.F32.PACK_AB R28, RZ, R28 ;  /* 0x0000001cff1c723e */ /* 0x000fe200000010ff */
[----:B------:R-:W-:Y:S01]  /*5de0*/  @P2 STG.E.U16 desc[UR52][R4.64], R26 ;  /* 0x0000001a04002986 */ /* 0x000fe2000c101534 */
[----:B------:R-:W-:Y:S01]  /*5df0*/  ISETP.GT.AND P1, PT, R0, 0x8, P1 ;  /* 0x000000080000780c */ /* 0x000fe20000f24270 */
[-C--:B------:R-:W-:Y:S01]  /*5e00*/  FMUL R38, R38, R88.reuse ;  /* 0x0000005826267220 */ /* 0x080fe20000400000 */
[----:B------:R-:W-:Y:S01]  /*5e10*/  F2FP.BF16.F32.PACK_AB R29, RZ, R29 ;  /* 0x0000001dff1d723e */ /* 0x000fe200000010ff */
[----:B------:R-:W-:Y:S01]  /*5e20*/  @P3 STG.E.U16 desc[UR52][R4.64+0x2], R27 ;  /* 0x0000021b04003986 */ /* 0x000fe2000c101534 */
[----:B------:R-:W-:Y:S01]  /*5e30*/  ISETP.GT.AND P3, PT, R14, 0x10, PT ;  /* 0x000000100e00780c */ /* 0x000fe20003f64270 */
[-C--:B------:R-:W-:Y:S01]  /*5e40*/  FMUL R39, R39, R88.reuse ;  /* 0x0000005827277220 */ /* 0x080fe20000400000 */
[----:B------:R-:W-:Y:S01]  /*5e50*/  ISETP.GT.AND P2, PT, R0, 0x8, P0 ;  /* 0x000000080000780c */ /* 0x000fe20000744270 */
[----:B------:R-:W-:Y:S01]  /*5e60*/  @P4 STG.E.U16 desc[UR52][R2.64+0x10], R28 ;  /* 0x0000101c02004986 */ /* 0x000fe2000c101534 */
[----:B------:R-:W-:Y:S01]  /*5e70*/  ISETP.GT.AND P0, PT, R14, 0x11, PT ;  /* 0x000000110e00780c */ /* 0x000fe20003f04270 */
[-C--:B------:R-:W-:Y:S01]  /*5e80*/  FMUL R40, R40, R88.reuse ;  /* 0x0000005828287220 */ /* 0x080fe20000400000 */
[C---:B------:R-:W-:Y:S01]  /*5e90*/  ISETP.GT.AND P4, PT, R0.reuse, RZ, P3 ;  /* 0x000000ff0000720c */ /* 0x040fe20001f84270 */
[----:B------:R-:W-:Y:S01]  /*5ea0*/  @P5 STG.E.U16 desc[UR52][R2.64+0x12], R29 ;  /* 0x0000121d02005986 */ /* 0x000fe2000c101534 */
        /* <DEDUP_REMOVED lines=153> */
[----:B------:R-:W-:Y:S01]  /*6840*/  FMUL R87, R87, R88 ;  /* 0x0000005857577220 */ /* 0x000fe20000400000 */
[----:B------:R-:W-:Y:S01]  /*6850*/  ISETP.GT.AND P2, PT, R0, 0x8, P0 ;  /* 0x000000080000780c */ /* 0x000fe20000744270 */
[----:B------:R-:W-:Y:S01]  /*6860*/  @P4 STG.E.U16 desc[UR52][R2.64+0x90], R60 ;  /* 0x0000903c02004986 */ /* 0x000fe2000c101534 */
[----:B------:R-:W-:-:S02]  /*6870*/  ISETP.GT.AND P0, PT, R14, 0x51, PT ;  /* 0x000000510e00780c */ /* 0x000fc40003f04270 */
[C---:B------:R-:W-:Y:S01]  /*6880*/  ISETP.GT.AND P4, PT, R0.reuse, RZ, P3 ;  /* 0x000000ff0000720c */ /* 0x040fe20001f84270 */
[----:B------:R-:W-:Y:S01]  /*6890*/  @P5 STG.E.U16 desc[UR52][R2.64+0x92], R61 ;  /* 0x0000923d02005986 */ /* 0x000fe2000c101534 */
[C---:B------:R-:W-:Y:S02]  /*68a0*/  ISETP.GT.AND P5, PT, R0.reuse, RZ, P0 ;  /* 0x000000ff0000720c */ /* 0x040fe400007a4270 */
[----:B------:R-:W-:Y:S02]  /*68b0*/  F2FP.BF16.F32.PACK_AB R62, RZ, R62 ;  /* 0x0000003eff3e723e */ /* 0x000fe400000010ff */
[----:B------:R-:W-:Y:S02]  /*68c0*/  F2FP.BF16.F32.PACK_AB R63, RZ, R63 ;  /* 0x0000003fff3f723e */ /* 0x000fe400000010ff */
[----:B------:R-:W-:Y:S01]  /*68d0*/  F2FP.BF16.F32.PACK_AB R64, RZ, R64 ;  /* 0x00000040ff40723e */ /* 0x000fe200000010ff */
[----:B------:R-:W-:Y:S01]  /*68e0*/  @P1 STG.E.U16 desc[UR52][R4.64+0x90], R62 ;  /* 0x0000903e04001986 */ /* 0x000fe2000c101534 */
[----:B------:R-:W-:-:S02]  /*68f0*/  ISETP.GT.AND P1, PT, R0, 0x8, P3 ;  /* 0x000000080000780c */ /* 0x000fc40001f24270 */
[----:B------:R-:W-:Y:S01]  /*6900*/  F2FP.BF16.F32.PACK_AB R65, RZ, R65 ;  /* 0x00000041ff41723e */ /* 0x000fe200000010ff */
[----:B------:R-:W-:Y:S01]  /*6910*/  @P2 STG.E.U16 desc[UR52][R4.64+0x92], R63 ;  /* 0x0000923f04002986 */ /* 0x000fe2000c101534 */
[----:B------:R-:W-:Y:S02]  /*6920*/  ISETP.GT.AND P2, PT, R14, 0x58, PT ;  /* 0x000000580e00780c */ /* 0x000fe40003f44270 */
[----:B------:R-:W-:Y:S01]  /*6930*/  ISETP.GT.AND P0, PT, R0, 0x8, P0 ;  /* 0x000000080000780c */ /* 0x000fe20000704270 */
[----:B------:R-:W-:Y:S01]  /*6940*/  @P4 STG.E.U16 desc[UR52][R2.64+0xa0], R64 ;  /* 0x0000a04002004986 */ /* 0x000fe2000c101534 */
[----:B------:R-:W-:Y:S02]  /*6950*/  ISETP.GT.AND P3, PT, R14, 0x59, PT ;  /* 0x000000590e00780c */ /* 0x000fe40003f64270 */
[C---:B------:R-:W-:Y:S01]  /*6960*/  ISETP.GT.AND P4, PT, R0.reuse, RZ, P2 ;  /* 0x000000ff0000720c */ /* 0x040fe20001784270 */
[----:B------:R-:W-:Y:S01]  /*6970*/  @P5 STG.E.U16 desc[UR52][R2.64+0xa2], R65 ;  /* 0x0000a24102005986 */ /* 0x000fe2000c101534 */
[----:B------:R-:W-:-:S02]  /*6980*/  ISETP.GT.AND P5, PT, R0, RZ, P3 ;  /* 0x000000ff0000720c */ /* 0x000fc40001fa4270 */
[----:B------:R-:W-:Y:S02]  /*6990*/  F2FP.BF16.F32.PACK_AB R66, RZ, R66 ;  /* 0x00000042ff42723e */ /* 0x000fe400000010ff */
[----:B------:R-:W-:Y:S02]  /*69a0*/  F2FP.BF16.F32.PACK_AB R67, RZ, R67 ;  /* 0x00000043ff43723e */ /* 0x000fe400000010ff */
[----:B------:R-:W-:Y:S01]  /*69b0*/  F2FP.BF16.F32.PACK_AB R68, RZ, R68 ;  /* 0x00000044ff44723e */ /* 0x000fe200000010ff */
[----:B------:R-:W-:Y:S01]  /*69c0*/  @P1 STG.E.U16 desc[UR52][R4.64+0xa0], R66 ;  /* 0x0000a04204001986 */ /* 0x000fe2000c101534 */
[C---:B------:R-:W-:Y:S02]  /*69d0*/  ISETP.GT.AND P1, PT, R0.reuse, 0x8, P2 ;  /* 0x000000080000780c */ /* 0x040fe40001724270 */
[----:B------:R-:W-:Y:S01]  /*69e0*/  F2FP.BF16.F32.PACK_AB R69, RZ, R69 ;  /* 0x00000045ff45723e */ /* 0x000fe200000010ff */
[----:B------:R-:W-:Y:S01]  /*69f0*/  @P0 STG.E.U16 desc[UR52][R4.64+0xa2], R67 ;  /* 0x0000a24304000986 */ /* 0x000fe2000c101534 */
[----:B------:R-:W-:-:S02]  /*6a00*/  ISETP.GT.AND P2, PT, R0, 0x8, P3 ;  /* 0x000000080000780c */ /* 0x000fc40001f44270 */
[C---:B------:R-:W-:Y:S01]  /*6a10*/  ISETP.GT.AND P3, PT, R14.reuse, 0x60, PT ;  /* 0x000000600e00780c */ /* 0x040fe20003f64270 */
[----:B------:R-:W-:Y:S01]  /*6a20*/  @P4 STG.E.U16 desc[UR52][R2.64+0xb0], R68 ;  /* 0x0000b04402004986 */ /* 0x000fe2000c101534 */
[----:B------:R-:W-:Y:S02]  /*6a30*/  ISETP.GT.AND P0, PT, R14, 0x61, PT ;  /* 0x000000610e00780c */ /* 0x000fe40003f04270 */
[C---:B------:R-:W-:Y:S01]  /*6a40*/  ISETP.GT.AND P4, PT, R0.reuse, RZ, P3 ;  /* 0x000000ff0000720c */ /* 0x040fe20001f84270 */
[----:B------:R-:W-:Y:S01]  /*6a50*/  @P5 STG.E.U16 desc[UR52][R2.64+0xb2], R69 ;  /* 0x0000b24502005986 */ /* 0x000fe2000c101534 */
[----:B------:R-:W-:Y:S02]  /*6a60*/  ISETP.GT.AND P5, PT, R0, RZ, P0 ;  /* 0x000000ff0000720c */ /* 0x000fe400007a4270 */
[----:B------:R-:W-:Y:S02]  /*6a70*/  F2FP.BF16.F32.PACK_AB R70, RZ, R70 ;  /* 0x00000046ff46723e */ /* 0x000fe400000010ff */
[----:B------:R-:W-:-:S02]  /*6a80*/  F2FP.BF16.F32.PACK_AB R71, RZ, R71 ;  /* 0x00000047ff47723e */ /* 0x000fc400000010ff */
[----:B------:R-:W-:Y:S01]  /*6a90*/  F2FP.BF16.F32.PACK_AB R72, RZ, R72 ;  /* 0x00000048ff48723e */ /* 0x000fe200000010ff */
[----:B------:R-:W-:Y:S01]  /*6aa0*/  @P1 STG.E.U16 desc[UR52][R4.64+0xb0], R70 ;  /* 0x0000b04604001986 */ /* 0x000fe2000c101534 */
[----:B------:R-:W-:Y:S02]  /*6ab0*/  F2FP.BF16.F32.PACK_AB R73, RZ, R73 ;  /* 0x00000049ff49723e */ /* 0x000fe400000010ff */
[C---:B------:R-:W-:Y:S01]  /*6ac0*/  ISETP.GT.AND P1, PT, R0.reuse, 0x8, P3 ;  /* 0x000000080000780c */ /* 0x040fe20001f24270 */
[----:B------:R-:W-:Y:S01]  /*6ad0*/  @P2 STG.E.U16 desc[UR52][R4.64+0xb2], R71 ;  /* 0x0000b24704002986 */ /* 0x000fe2000c101534 */
[----:B------:R-:W-:Y:S02]  /*6ae0*/  ISETP.GT.AND P0, PT, R0, 0x8, P0 ;  /* 0x000000080000780c */ /* 0x000fe40000704270 */
[----:B------:R-:W-:Y:S01]  /*6af0*/  F2FP.BF16.F32.PACK_AB R74, RZ, R74 ;  /* 0x0000004aff4a723e */ /* 0x000fe200000010ff */
[----:B------:R-:W-:Y:S01]  /*6b00*/  @P4 STG.E.U16 desc[UR52][R2.64+0xc0], R72 ;  /* 0x0000c04802004986 */ /* 0x000fe2000c101534 */
[----:B------:R-:W-:-:S02]  /*6b10*/  ISETP.GT.AND P4, PT, R14, 0x68, PT ;  /* 0x000000680e00780c */ /* 0x000fc40003f84270 */
[----:B------:R-:W-:Y:S01]  /*6b20*/  F2FP.BF16.F32.PACK_AB R75, RZ, R75 ;  /* 0x0000004bff4b723e */ /* 0x000fe200000010ff */
[----:B------:R-:W-:Y:S01]  /*6b30*/  @P5 STG.E.U16 desc[UR52][R2.64+0xc2], R73 ;  /* 0x0000c24902005986 */ /* 0x000fe2000c101534 */
[----:B------:R-:W-:Y:S02]  /*6b40*/  ISETP.GT.AND P5, PT, R14, 0x69, PT ;  /* 0x000000690e00780c */ /* 0x000fe40003fa4270 */
[C---:B------:R-:W-:Y:S01]  /*6b50*/  ISETP.GT.AND P2, PT, R0.reuse, RZ, P4 ;  /* 0x000000ff0000720c */ /* 0x040fe20002744270 */
[----:B------:R-:W-:Y:S01]  /*6b60*/  @P1 STG.E.U16 desc[UR52][R4.64+0xc0], R74 ;  /* 0x0000c04a04001986 */ /* 0x000fe2000c101534 */
[----:B------:R-:W-:Y:S02]  /*6b70*/  ISETP.GT.AND P6, PT, R0, RZ, P5 ;  /* 0x000000ff0000720c */ /* 0x000fe40002fc4270 */
[----:B------:R-:W-:Y:S01]  /*6b80*/  F2FP.BF16.F32.PACK_AB R76, RZ, R76 ;  /* 0x0000004cff4c723e */ /* 0x000fe200000010ff */
[----:B------:R-:W-:Y:S01]  /*6b90*/  @P0 STG.E.U16 desc[UR52][R4.64+0xc2], R75 ;  /* 0x0000c24b04000986 */ /* 0x000fe2000c101534 */
[----:B------:R-:W-:-:S02]  /*6ba0*/  F2FP.BF16.F32.PACK_AB R77, RZ, R77 ;  /* 0x0000004dff4d723e */ /* 0x000fc400000010ff */
[----:B------:R-:W-:Y:S02]  /*6bb0*/  ISETP.GT.AND P3, PT, R14, 0x70, PT ;  /* 0x000000700e00780c */ /* 0x000fe40003f64270 */
[----:B------:R-:W-:Y:S02]  /*6bc0*/  ISETP.GT.AND P4, PT, R0, 0x8, P4 ;  /* 0x000000080000780c */ /* 0x000fe40002784270 */
[----:B------:R-:W-:Y:S01]  /*6bd0*/  F2FP.BF16.F32.PACK_AB R78, RZ, R78 ;  /* 0x0000004eff4e723e */ /* 0x000fe200000010ff */
[----:B------:R-:W-:Y:S01]  /*6be0*/  @P2 STG.E.U16 desc[UR52][R2.64+0xd0], R76 ;  /* 0x0000d04c02002986 */ /* 0x000fe2000c101534 */
[----:B------:R-:W-:Y:S02]  /*6bf0*/  ISETP.GT.AND P2, PT, R14, 0x71, PT ;  /* 0x000000710e00780c */ /* 0x000fe40003f44270 */
[----:B------:R-:W-:Y:S01]  /*6c00*/  F2FP.BF16.F32.PACK_AB R79, RZ, R79 ;  /* 0x0000004fff4f723e */ /* 0x000fe200000010ff */
[----:B------:R-:W-:Y:S01]  /*6c10*/  @P6 STG.E.U16 desc[UR52][R2.64+0xd2], R77 ;  /* 0x0000d24d02006986 */ /* 0x000fe2000c101534 */
[----:B------:R-:W-:-:S02]  /*6c20*/  ISETP.GT.AND P6, PT, R0, 0x8, P5 ;  /* 0x000000080000780c */ /* 0x000fc40002fc4270 */
[----:B------:R-:W-:Y:S02]  /*6c30*/  ISETP.GT.AND P5, PT, R0, RZ, P3 ;  /* 0x000000ff0000720c */ /* 0x000fe40001fa4270 */
[----:B------:R-:W-:Y:S01]  /*6c40*/  F2FP.BF16.F32.PACK_AB R80, RZ, R80 ;  /* 0x00000050ff50723e */ /* 0x000fe200000010ff */
[----:B------:R-:W-:Y:S01]  /*6c50*/  @P4 STG.E.U16 desc[UR52][R4.64+0xd0], R78 ;  /* 0x0000d04e04004986 */ /* 0x000fe2000c101534 */
[C---:B------:R-:W-:Y:S02]  /*6c60*/  ISETP.GT.AND P1, PT, R14.reuse, 0x78, PT ;  /* 0x000000780e00780c */ /* 0x040fe40003f24270 */
[----:B------:R-:W-:Y:S02]  /*6c70*/  ISETP.GT.AND P0, PT, R14, 0x79, PT ;  /* 0x000000790e00780c */ /* 0x000fe40003f04270 */
[C---:B------:R-:W-:Y:S02]  /*6c80*/  ISETP.GT.AND P4, PT, R0.reuse, RZ, P2 ;  /* 0x000000ff0000720c */ /* 0x040fe40001784270 */
[C---:B------:R-:W-:Y:S01]  /*6c90*/  ISETP.GT.AND P3, PT, R0.reuse, 0x8, P3 ;  /* 0x000000080000780c */ /* 0x040fe20001f64270 */
[----:B------:R-:W-:Y:S01]  /*6ca0*/  @P6 STG.E.U16 desc[UR52][R4.64+0xd2], R79 ;  /* 0x0000d24f04006986 */ /* 0x000fe2000c101534 */
[----:B------:R-:W-:-:S02]  /*6cb0*/  ISETP.GT.AND P2, PT, R0, 0x8, P2 ;  /* 0x000000080000780c */ /* 0x000fc40001744270 */
[C---:B------:R-:W-:Y:S01]  /*6cc0*/  ISETP.GT.AND P6, PT, R0.reuse, RZ, P0 ;  /* 0x000000ff0000720c */ /* 0x040fe200007c4270 */
[----:B------:R-:W-:Y:S01]  /*6cd0*/  @P5 STG.E.U16 desc[UR52][R2.64+0xe0], R80 ;  /* 0x0000e05002005986 */ /* 0x000fe2000c101534 */
[C---:B------:R-:W-:Y:S02]  /*6ce0*/  ISETP.GT.AND P5, PT, R0.reuse, RZ, P1 ;  /* 0x000000ff0000720c */ /* 0x040fe40000fa4270 */
[C---:B------:R-:W-:Y:S02]  /*6cf0*/  ISETP.GT.AND P1, PT, R0.reuse, 0x8, P1 ;  /* 0x000000080000780c */ /* 0x040fe40000f24270 */
[----:B------:R-:W-:Y:S02]  /*6d00*/  F2FP.BF16.F32.PACK_AB R81, RZ, R81 ;  /* 0x00000051ff51723e */ /* 0x000fe400000010ff */
[----:B------:R-:W-:Y:S02]  /*6d10*/  F2FP.BF16.F32.PACK_AB R82, RZ, R82 ;  /* 0x00000052ff52723e */ /* 0x000fe400000010ff */
[----:B------:R-:W-:Y:S01]  /*6d20*/  F2FP.BF16.F32.PACK_AB R83, RZ, R83 ;  /* 0x00000053ff53723e */ /* 0x000fe200000010ff */
[----:B------:R-:W-:Y:S01]  /*6d30*/  @P4 STG.E.U16 desc[UR52][R2.64+0xe2], R81 ;  /* 0x0000e25102004986 */ /* 0x000fe2000c101534 */
[----:B------:R-:W-:-:S02]  /*6d40*/  ISETP.GT.AND P0, PT, R0, 0x8, P0 ;  /* 0x000000080000780c */ /* 0x000fc40000704270 */
[----:B------:R-:W-:Y:S01]  /*6d50*/  F2FP.BF16.F32.PACK_AB R84, RZ, R84 ;  /* 0x00000054ff54723e */ /* 0x000fe200000010ff */
[----:B------:R-:W-:Y:S01]  /*6d60*/  @P3 STG.E.U16 desc[UR52][R4.64+0xe0], R82 ;  /* 0x0000e05204003986 */ /* 0x000fe2000c101534 */
[----:B------:R-:W-:Y:S02]  /*6d70*/  F2FP.BF16.F32.PACK_AB R85, RZ, R85 ;  /* 0x00000055ff55723e */ /* 0x000fe400000010ff */
[----:B------:R-:W-:Y:S01]  /*6d80*/  F2FP.BF16.F32.PACK_AB R86, RZ, R86 ;  /* 0x00000056ff56723e */ /* 0x000fe200000010ff */
[----:B------:R-:W-:Y:S01]  /*6d90*/  @P2 STG.E.U16 desc[UR52][R4.64+0xe2], R83 ;  /* 0x0000e25304002986 */ /* 0x000fe2000c101534 */
[----:B------:R-:W-:-:S03]  /*6da0*/  F2FP.BF16.F32.PACK_AB R87, RZ, R87 ;  /* 0x00000057ff57723e */ /* 0x000fc600000010ff */
[----:B------:R-:W-:Y:S04]  /*6db0*/  @P5 STG.E.U16 desc[UR52][R2.64+0xf0], R84 ;  /* 0x0000f05402005986 */ /* 0x000fe8000c101534 */
[----:B------:R0:W-:Y:S02]  /*6dc0*/  @P6 STG.E.U16 desc[UR52][R2.64+0xf2], R85 ;  /* 0x0000f25502006986 */ /* 0x0001e4000c101534 */
[----:B0-----:R-:W-:Y:S02]  /*6dd0*/  @P1 IMAD.MOV.U32 R2, RZ, RZ, R4 ;  /* 0x000000ffff021224 */ /* 0x001fe400078e0004 */
[----:B------:R-:W-:-:S05]  /*6de0*/  @P1 IMAD.MOV.U32 R3, RZ, RZ, R5 ;  /* 0x000000ffff031224 */ /* 0x000fca00078e0005 */
[----:B------:R0:W-:Y:S04]  /*6df0*/  @P1 STG.E.U16 desc[UR52][R2.64+0xf0], R86 ;  /* 0x0000f05602001986 */ /* 0x0001e8000c101534 */
[----:B------:R0:W-:Y:S02]  /*6e00*/  @P0 STG.E.U16 desc[UR52][R4.64+0xf2], R87 ;  /* 0x0000f25704000986 */ /* 0x0001e4000c101534 */
.L_x_161:
[----:B------:R-:W-:Y:S05]  /*6e10*/  BSYNC B0 ;  /* 0x0000000000007941 */ /* 0x000fea0003800000 */
.L_x_35:
[----:B0-----:R-:W-:Y:S01]  /*6e20*/  IMAD.U32 R2, RZ, RZ, UR54 ;  /* 0x00000036ff027e24 */ /* 0x001fe2000f8e00ff */
[----:B------:R-:W-:Y:S01]  /*6e30*/  ULDC.64 UR4, c[0x0][0x650] ;  /* 0x0001940000047ab9 */ /* 0x000fe20000000a00 */
[----:B------:R-:W-:Y:S01]  /*6e40*/  IMAD.U32 R3, RZ, RZ, UR55 ;  /* 0x00000037ff037e24 */ /* 0x000fe2000f8e00ff */
[----:B------:R0:W-:Y:S01]  /*6e50*/  SYNCS.ARRIVE.TRANS64.A1T0 RZ, [R98+UR50], RZ ;  /* 0x000000ff62ff79a7 */ /* 0x0001e20008100032 */
[----:B------:R-:W-:Y:S01]  /*6e60*/  PRMT R0, RZ, 0x7610, R0 ;  /* 0x00007610ff007816 */ /* 0x000fe20000000000 */
[----:B------:R-:W-:Y:S01]  /*6e70*/  IMAD.MOV.U32 R18, RZ, RZ, -0x1 ;  /* 0xffffffffff127424 */ /* 0x000fe200078e00ff */
[----:B------:R-:W-:Y:S01]  /*6e80*/  LEA R16, P0, R2, R16, 0x1 ;  /* 0x0000001002107211 */ /* 0x000fe200078008ff */
[----:B------:R-:W-:Y:S02]  /*6e90*/  IMAD.MOV.U32 R2, RZ, RZ, -0x1 ;  /* 0xffffffffff027424 */ /* 0x000fe400078e00ff */
[----:B------:R-:W-:Y:S01]  /*6ea0*/  IMAD.MOV.U32 R19, RZ, RZ, -0x1 ;  /* 0xffffffffff137424 */ /* 0x000fe200078e00ff */
[----:B------:R-:W-:-:S02]  /*6eb0*/  IADD3.X R17, R17, UR36, RZ, P0, !PT ;  /* 0x0000002411117c10 */ /* 0x000fc400087fe4ff */
[----:B------:R-:W-:-:S04]  /*6ec0*/  ISETP.GE.U32.AND P0, PT, R16, UR4, PT ;  /* 0x0000000410007c0c */ /* 0x000fc8000bf06070 */
[----:B------:R-:W-:-:S13]  /*6ed0*/  ISETP.GE.U32.AND.EX P0, PT, R17, UR5, PT, P0 ;  /* 0x0000000511007c0c */ /* 0x000fda000bf06100 */
[----:B0-----:R-:W-:Y:S05]  /*6ee0*/  @P0 BRA `(.L_x_162) ;  /* 0x0000000400700947 */ /* 0x001fea0003800000 */
[----:B------:R-:W0:Y:S01]  /*6ef0*/  S2UR UR7, SR_CTAID.X ;  /* 0x00000000000779c3 */ /* 0x000e220000002500 */
[----:B------:R-:W-:Y:S01]  /*6f00*/  ULDC.64 UR4, c[0x0][0x628] ;  /* 0x00018a0000047ab9 */ /* 0x000fe20000000a00 */
[----:B------:R-:W-:Y:S01]  /*6f10*/  ULDC UR6, c[0x0][0x150] ;  /* 0x0000540000067ab9 */ /* 0x000fe20000000800 */
[----:B------:R-:W-:Y:S01]  /*6f20*/  ISETP.NE.U32.AND P0, PT, RZ, UR4, PT ;  /* 0x00000004ff007c0c */ /* 0x000fe2000bf05070 */
[----:B------:R-:W-:Y:S01]  /*6f30*/  ULDC UR15, c[0x0][0x630] ;  /* 0x00018c00000f7ab9 */ /* 0x000fe20000000800 */
[C---:B------:R-:W-:Y:S02]  /*6f40*/  R2UR UR17, R16.reuse ;  /* 0x00000000101172ca */ /* 0x040fe400000e0000 */
[----:B------:R-:W-:Y:S01]  /*6f50*/  ISETP.NE.AND.EX P0, PT, RZ, UR5, PT, P0 ;  /* 0x00000005ff007c0c */ /* 0x000fe2000bf05300 */
[----:B------:R-:W1:Y:S01]  /*6f60*/  S2UR UR16, SR_CTAID.Y ;  /* 0x00000000001079c3 */ /* 0x000e620000002600 */
[----:B------:R-:W-:Y:S02]  /*6f70*/  R2UR UR12, R16 ;  /* 0x00000000100c72ca */ /* 0x000fe400000e0000 */
[----:B------:R-:W-:-:S02]  /*6f80*/  R2UR UR13, R17 ;  /* 0x00000000110d72ca */ /* 0x000fc400000e0000 */
[----:B0-----:R-:W-:-:S05]  /*6f90*/  I2FP.F32.U32 R0, UR7 ;  /* 0x0000000700007c45 */ /* 0x001fca0008201000 */
[----:B------:R-:W-:Y:S01]  /*6fa0*/  FMUL R0, R0, UR6 ;  /* 0x0000000600007c20 */ /* 0x000fe20008400000 */
[----:B------:R-:W-:Y:S01]  /*6fb0*/  ULDC UR6, c[0x0][0x154] ;  /* 0x0000550000067ab9 */ /* 0x000fe20000000800 */
[----:B-1----:R-:W-:-:S04]  /*6fc0*/  I2FP.F32.U32 R2, UR16 ;  /* 0x0000001000027c45 */ /* 0x002fc80008201000 */
[----:B------:R-:W0:Y:S01]  /*6fd0*/  F2I.U32.TRUNC.NTZ R0, R0 ;  /* 0x0000000000007305 */ /* 0x000e22000020f000 */
[----:B------:R-:W-:Y:S01]  /*6fe0*/  FMUL R2, R2, UR6 ;  /* 0x0000000602027c20 */ /* 0x000fe20008400000 */
[----:B------:R-:W-:Y:S06]  /*6ff0*/  @!P0 BRA `(.L_x_163) ;  /* 0x0000000000308947 */ /* 0x000fec0003800000 */
        /* <DEDUP_REMOVED lines=12> */
.L_x_163:
[----:B------:R-:W-:Y:S01]  /*70c0*/  USHF.R.U64 UR6, UR12, UR15, UR13 ;  /* 0x0000000f0c067299 */ /* 0x000fe2000800120d */
[----:B------:R-:W-:Y:S01]  /*70d0*/  R2UR UR5, R17 ;  /* 0x00000000110572ca */ /* 0x000fe200000e0000 */
[----:B------:R-:W-:Y:S01]  /*70e0*/  USHF.R.U32.HI UR4, URZ, UR15, UR13 ;  /* 0x0000000f3f047299 */ /* 0x000fe2000801160d */
[----:B------:R-:W1:Y:S01]  /*70f0*/  F2I.U32.TRUNC.NTZ R2, R2 ;  /* 0x0000000200027305 */ /* 0x000e62000020f000 */
[----:B------:R-:W-:Y:S01]  /*7100*/  UIADD3 UR9, UP0, URZ, -UR6, URZ ;  /* 0x800000063f097290 */ /* 0x000fe2000ff1e03f */
[----:B------:R-:W-:Y:S01]  /*7110*/  ULDC.64 UR10, c[0x0][0x620] ;  /* 0x00018800000a7ab9 */ /* 0x000fe20000000a00 */
[----:B------:R-:W-:Y:S02]  /*7120*/  ULDC UR14, c[0x0][0x608] ;  /* 0x00018200000e7ab9 */ /* 0x000fe40000000800 */
[----:B------:R-:W-:Y:S01]  /*7130*/  UIADD3.X UR4, URZ, ~UR4, URZ, UP0, !UPT ;  /* 0x800000043f047290 */ /* 0x000fe200087fe43f */
[----:B------:R-:W-:Y:S01]  /*7140*/  ULDC UR15, c[0x0][0x658] ;  /* 0x00019600000f7ab9 */ /* 0x000fe20000000800 */
[----:B------:R-:W-:-:S02]  /*7150*/  ULDC UR12, c[0x0][0x144] ;  /* 0x00005100000c7ab9 */ /* 0x000fc40000000800 */
[----:B------:R-:W-:Y:S01]  /*7160*/  UIMAD UR8, UR4, UR10, URZ ;  /* 0x0000000a040872a4 */ /* 0x000fe2000f8e023f */
[----:B------:R-:W-:Y:S02]  /*7170*/  ULDC UR22, c[0x0][0x148] ;  /* 0x0000520000167ab9 */ /* 0x000fe40000000800 */
[----:B------:R-:W-:Y:S01]  /*7180*/  UMOV UR4, UR17 ;  /* 0x0000001100047c82 */ /* 0x000fe20008000000 */
[----:B------:R-:W-:Y:S02]  /*7190*/  UIMAD UR8, UR9, UR11, UR8 ;  /* 0x0000000b090872a4 */ /* 0x000fe4000f8e0208 */
[----:B------:R-:W-:Y:S01]  /*71a0*/  UIMAD.WIDE.U32 UR4, UR9, UR10, UR4 ;  /* 0x0000000a090472a5 */ /* 0x000fe2000f8e0004 */
[----:B0-----:R-:W-:Y:S01]  /*71b0*/  R2UR UR9, R0 ;  /* 0x00000000000972ca */ /* 0x001fe200000e0000 */
[----:B------:R-:W-:Y:S01]  /*71c0*/  ULDC UR20, c[0x0][0x648] ;  /* 0x0001920000147ab9 */ /* 0x000fe20000000800 */
[----:B-1----:R-:W-:Y:S01]  /*71d0*/  R2UR UR13, R2 ;  /* 0x00000000020d72ca */ /* 0x002fe200000e0000 */
[----:B------:R-:W-:Y:S01]  /*71e0*/  UIADD3 UR8, UR5, UR8, URZ ;  /* 0x0000000805087290 */ /* 0x000fe2000fffe03f */
[----:B------:R-:W-:-:S02]  /*71f0*/  ULDC UR21, c[0x0][0x638] ;  /* 0x00018e0000157ab9 */ /* 0x000fc40000000800 */
[----:B------:R-:W-:Y:S02]  /*7200*/  ULDC UR5, c[0x0][0x618] ;  /* 0x0001860000057ab9 */ /* 0x000fe40000000800 */
[----:B------:R-:W-:Y:S02]  /*7210*/  USHF.R.U64 UR10, UR4, UR5, UR8 ;  /* 0x00000005040a7299 */ /* 0x000fe40008001208 */
[----:B------:R-:W-:-:S03]  /*7220*/  USHF.R.U32.HI UR8, URZ, UR5, UR8 ;  /* 0x000000053f087299 */ /* 0x000fc60008011608 */
[----:B------:R-:W-:Y:S01]  /*7230*/  ULDC.64 UR4, c[0x0][0x640] ;  /* 0x0001900000047ab9 */ /* 0x000fe20000000a00 */
[----:B------:R-:W-:Y:S01]  /*7240*/  USHF.R.U64 UR11, UR10, UR14, UR8 ;  /* 0x0000000e0a0b7299 */ /* 0x000fe20008001208 */
[----:B------:R-:W-:Y:S01]  /*7250*/  ISETP.NE.U32.AND P0, PT, RZ, UR4, PT ;  /* 0x00000004ff007c0c */ /* 0x000fe2000bf05070 */
[----:B------:R-:W-:Y:S02]  /*7260*/  USHF.R.U32.HI UR8, URZ, UR14, UR8 ;  /* 0x0000000e3f087299 */ /* 0x000fe40008011608 */
[----:B------:R-:W-:Y:S01]  /*7270*/  UIADD3 UR9, -UR9, URZ, URZ ;  /* 0x0000003f09097290 */ /* 0x000fe2000fffe13f */
[----:B------:R-:W-:Y:S01]  /*7280*/  ISETP.NE.AND.EX P0, PT, RZ, UR5, PT, P0 ;  /* 0x00000005ff007c0c */ /* 0x000fe2000bf05300 */
[----:B------:R-:W-:Y:S02]  /*7290*/  USHF.R.U64 UR17, UR11, UR15, UR8 ;  /* 0x0000000f0b117299 */ /* 0x000fe40008001208 */
[----:B------:R-:W-:Y:S02]  /*72a0*/  UIADD3 UR18, -UR13, URZ, URZ ;  /* 0x0000003f0d127290 */ /* 0x000fe4000fffe13f */
[----:B------:R-:W-:-:S02]  /*72b0*/  USHF.R.U32.HI UR15, URZ, UR15, UR8 ;  /* 0x0000000f3f0f7299 */ /* 0x000fc40008011608 */
[----:B------:R-:W-:Y:S01]  /*72c0*/  UIMAD UR19, UR12, UR9, UR7 ;  /* 0x000000090c1372a4 */ /* 0x000fe2000f8e0207 */
[----:B------:R-:W-:-:S05]  /*72d0*/  UMOV UR14, UR17 ;  /* 0x00000011000e7c82 */ /* 0x000fca0008000000 */
[----:B------:R-:W-:Y:S06]  /*72e0*/  @!P0 BRA `(.L_x_164) ;  /* 0x0000000000288947 */ /* 0x000fec0003800000 */
        /* <DEDUP_REMOVED lines=10> */
.L_x_164:
[----:B------:R-:W-:Y:S01]  /*7390*/  UISETP.NE.AND UP0, UPT, UR45, URZ, UPT ;  /* 0x0000003f2d00728c */ /* 0x000fe2000bf05270 */
[----:B------:R-:W-:Y:S01]  /*73a0*/  IMAD.MOV.U32 R0, RZ, RZ, 0x1 ;  /* 0x00000001ff007424 */ /* 0x000fe200078e00ff */
[----:B------:R-:W-:Y:S01]  /*73b0*/  USHF.R.U64 UR5, UR14, UR20, UR15 ;  /* 0x000000140e057299 */ /* 0x000fe2000800120f */
[----:B------:R-:W-:Y:S01]  /*73c0*/  IMAD.U32 R19, RZ, RZ, UR6 ;  /* 0x00000006ff137e24 */ /* 0x000fe2000f8e00ff */
[----:B------:R-:W-:Y:S02]  /*73d0*/  ULOP3.LUT UR4, UR11, UR47, URZ, 0xc0, !UPT ;  /* 0x0000002f0b047292 */ /* 0x000fe4000f8ec03f */
[----:B------:R-:W-:Y:S02]  /*73e0*/  UIADD3 UR7, -UR5, URZ, URZ ;  /* 0x0000003f05077290 */ /* 0x000fe4000fffe13f */
[----:B------:R-:W-:Y:S02]  /*73f0*/  UIMAD UR4, UR43, UR5, UR4 ;  /* 0x000000052b0472a4 */ /* 0x000fe4000f8e0204 */
[----:B------:R-:W-:-:S02]  /*7400*/  ULOP3.LUT UR10, UR10, UR42, URZ, 0xc0, !UPT ;  /* 0x0000002a0a0a7292 */ /* 0x000fc4000f8ec03f */
[----:B------:R-:W-:Y:S02]  /*7410*/  @UP0 UIMAD UR19, UR22, UR18, UR16 ;  /* 0x00000012161302a4 */ /* 0x000fe4000f8e0210 */
[----:B------:R-:W-:Y:S01]  /*7420*/  UIMAD UR5, UR7, UR21, UR17 ;  /* 0x00000015070572a4 */ /* 0x000fe2000f8e0211 */
[----:B------:R-:W-:Y:S02]  /*7430*/  ULDC UR8, c[0x0][0x600] ;  /* 0x0001800000087ab9 */ /* 0x000fe40000000800 */
[----:B------:R-:W-:Y:S01]  /*7440*/  ULDC UR7, c[0x0][0x610] ;  /* 0x0001840000077ab9 */ /* 0x000fe20000000800 */
[----:B------:R-:W-:Y:S02]  /*7450*/  UIMAD UR5, UR5, UR8, UR10 ;  /* 0x00000008050572a4 */ /* 0x000fe4000f8e020a */
[----:B------:R-:W-:-:S04]  /*7460*/  UIMAD UR4, UR4, UR7, UR19 ;  /* 0x00000007040472a4 */ /* 0x000fc8000f8e0213 */
[----:B------:R-:W-:Y:S02]  /*7470*/  USEL UR7, UR5, UR4, !UP0 ;  /* 0x0000000405077287 */ /* 0x000fe4000c000000 */
[----:B------:R-:W-:-:S04]  /*7480*/  USEL UR4, UR4, UR5, !UP0 ;  /* 0x0000000504047287 */ /* 0x000fc8000c000000 */
[----:B------:R-:W-:Y:S02]  /*7490*/  IMAD.U32 R2, RZ, RZ, UR7 ;  /* 0x00000007ff027e24 */ /* 0x000fe4000f8e00ff */
[----:B------:R-:W-:-:S07]  /*74a0*/  IMAD.U32 R18, RZ, RZ, UR4 ;  /* 0x00000004ff127e24 */ /* 0x000fce000f8e00ff */
.L_x_162:
[----:B------:R-:W-:Y:S01]  /*74b0*/  ULEA UR5, UR38, UR44, 0x1 ;  /* 0x0000002c26057291 */ /* 0x000fe2000f8e083f */
[----:B------:R-:W-:Y:S01]  /*74c0*/  LOP3.LUT P0, RZ, R0, 0xff, RZ, 0xc0, !PT ;  /* 0x000000ff00ff7812 */ /* 0x000fe2000780c0ff */
[----:B------:R-:W-:Y:S01]  /*74d0*/  ULOP3.LUT UR44, UR44, 0x1, URZ, 0xc0, !UPT ;  /* 0x000000012c2c7892 */ /* 0x000fe2000f8ec03f */
[----:B------:R-:W-:Y:S01]  /*74e0*/  LOP3.LUT R100, R100, 0x1, RZ, 0x3c, !PT ;  /* 0x0000000164647812 */ /* 0x000fe200078e3cff */
[----:B------:R-:W-:Y:S02]  /*74f0*/  USHF.R.U32.HI UR4, URZ, 0x1, UR5 ;  /* 0x000000013f047899 */ /* 0x000fe40008011605 */
[----:B------:R-:W-:Y:S02]  /*7500*/  UISETP.GT.U32.AND UP0, UPT, UR5, 0x1, UPT ;  /* 0x000000010500788c */ /* 0x000fe4000bf04070 */
[----:B------:R-:W-:Y:S02]  /*7510*/  ULOP3.LUT UR4, UR4, 0x1, URZ, 0xc0, !UPT ;  /* 0x0000000104047892 */ /* 0x000fe4000f8ec03f */
[----:B------:R-:W-:-:S02]  /*7520*/  UISETP.LT.U32.AND UP0, UPT, UR41, 0x1ff, UP0 ;  /* 0x000001ff2900788c */ /* 0x000fc40008701070 */
[----:B------:R-:W-:Y:S02]  /*7530*/  UISETP.NE.U32.AND UP1, UPT, UR4, 0x1, UPT ;  /* 0x000000010400788c */ /* 0x000fe4000bf25070 */
[----:B------:R-:W-:Y:S02]  /*7540*/  USEL UR5, URZ, 0x1, !UP0 ;  /* 0x000000013f057887 */ /* 0x000fe4000c000000 */
[----:B------:R-:W-:-:S04]  /*7550*/  UISETP.GT.U32.AND UP1, UPT, UR41, 0x1fe, !UP1 ;  /* 0x000001fe2900788c */ /* 0x000fc8000cf24070 */
[----:B------:R-:W-:-:S04]  /*7560*/  USEL UR4, URZ, 0x1, !UP1 ;  /* 0x000000013f047887 */ /* 0x000fc8000c800000 */
[----:B------:R-:W-:Y:S01]  /*7570*/  ULOP3.LUT UR48, UR4, UR48, UR5, 0x96, !UPT ;  /* 0x0000003004307292 */ /* 0x000fe2000f8e9605 */
[----:B------:R-:W-:Y:S11]  /*7580*/  @P0 BRA `(.L_x_165) ;  /* 0xffffffa000a80947 */ /* 0x000ff6000383ffff */
[----:B------:R-:W-:Y:S05]  /*7590*/  EXIT ;  /* 0x000000000000794d */ /* 0x000fea0003800000 */
.L_x_16:
[----:B------:R-:W-:-:S08]  /*75a0*/  ISETP.NE.AND P0, PT, RZ, UR6, PT ;  /* 0x00000006ff007c0c */ /* 0x000fd0000bf05270 */
[----:B------:R-:W0:-:S00]  /*75b0*/  USETMAXREG.DEALLOC.CTAPOOL 0x28 ;  /* 0x00000028000079c8 */ /* 0x000e0000080e0500 */
[----:B------:R-:W-:Y:S05]  /*75c0*/  @P0 EXIT ;  /* 0x000000000000094d */ /* 0x000fea0003800000 */
[----:B0-----:R-:W-:Y:S01]  /*75d0*/  LOP3.LUT P0, RZ, R0, 0xff, RZ, 0xc0, !PT ;  /* 0x000000ff00ff7812 */ /* 0x001fe2000780c0ff */
[----:B------:R-:W-:Y:S02]  /*75e0*/  IMAD.MOV.U32 R0, RZ, RZ, 0x1 ;  /* 0x00000001ff007424 */ /* 0x000fe400078e00ff */
[----:B------:R-:W-:-:S10]  /*75f0*/  IMAD.MOV.U32 R8, RZ, RZ, RZ ;  /* 0x000000ffff087224 */ /* 0x000fd400078e00ff */
[----:B------:R-:W-:Y:S05]  /*7600*/  @!P0 BRA `(.L_x_166) ;  /* 0x0000000c00b88947 */ /* 0x000fea0003800000 */
[----:B------:R-:W0:Y:S01]  /*7610*/  S2R R11, SR_CgaCtaId ;  /* 0x00000000000b7919 */ /* 0x000e220000008800 */
[----:B------:R-:W-:Y:S01]  /*7620*/  LOP3.LUT P0, RZ, R3, 0x1f, RZ, 0xc0, !PT ;  /* 0x0000001f03ff7812 */ /* 0x000fe2000780c0ff */
[----:B------:R-:W-:Y:S01]  /*7630*/  ULDC UR21, c[0x0][0x658] ;  /* 0x0001960000157ab9 */ /* 0x000fe20000000800 */
[----:B------:R-:W-:Y:S01]  /*7640*/  UMOV UR4, 0xffffffff ;  /* 0xffffffff00047882 */ /* 0x000fe20000000000 */
[----:B------:R-:W-:Y:S01]  /*7650*/  BSSY B0, `(.L_x_166) ;  /* 0x00000e9000007945 */ /* 0x000fe20003800000 */
[----:B------:R-:W-:Y:S01]  /*7660*/  USHF.L.U32 UR4, UR4, UR21, URZ ;  /* 0x0000001504047299 */ /* 0x000fe2000800063f */
[C---:B------:R-:W-:Y:S01]  /*7670*/  ISETP.NE.AND P3, PT, R4.reuse, RZ, PT ;  /* 0x000000ff0400720c */ /* 0x040fe20003f65270 */
[----:B------:R-:W-:Y:S01]  /*7680*/  IMAD.MOV.U32 R10, RZ, RZ, 0x1 ;  /* 0x00000001ff0a7424 */ /* 0x000fe200078e00ff */
[----:B------:R-:W-:Y:S01]  /*7690*/  ISETP.NE.OR P0, PT, R4, RZ, !P0 ;  /* 0x000000ff0400720c */ /* 0x000fe20004705670 */
[----:B------:R-:W-:Y:S01]  /*76a0*/  IMAD.MOV.U32 R0, RZ, RZ, 0x1 ;  /* 0x00000001ff007424 */ /* 0x000fe200078e00ff */
[----:B------:R-:W-:Y:S01]  /*76b0*/  ULDC UR13, c[0x0][0x600] ;  /* 0x00018000000d7ab9 */ /* 0x000fe20000000800 */
[----:B------:R-:W-:Y:S01]  /*76c0*/  IMAD.MOV.U32 R8, RZ, RZ, RZ ;  /* 0x000000ffff087224 */ /* 0x000fe200078e00ff */
[----:B------:R-:W-:Y:S01]  /*76d0*/  UMOV UR5, 0x1 ;  /* 0x0000000100057882 */ /* 0x000fe20000000000 */
[----:B------:R-:W-:-:S02]  /*76e0*/  UIADD3 UR29, UR38, 0x1, URZ ;  /* 0x00000001261d7890 */ /* 0x000fc4000fffe03f */
[----:B------:R-:W-:Y:S02]  /*76f0*/  ULOP3.LUT UR30, UR39, 0x2, URZ, 0xfc, !UPT ;  /* 0x00000002271e7892 */ /* 0x000fe4000f8efc3f */
[----:B------:R-:W-:Y:S02]  /*7700*/  UIADD3 UR13, UR13, -0x1, URZ ;  /* 0xffffffff0d0d7890 */ /* 0x000fe4000fffe03f */
[----:B------:R-:W-:Y:S02]  /*7710*/  USHF.L.U32 UR21, UR5, UR21, URZ ;  /* 0x0000001505157299 */ /* 0x000fe4000800063f */
[----:B------:R-:W-:Y:S01]  /*7720*/  ULOP3.LUT UR22, URZ, UR4, URZ, 0x33, !UPT ;  /* 0x000000043f167292 */ /* 0x000fe2000f8e333f */
[----:B------:R-:W-:Y:S01]  /*7730*/  ULDC.64 UR14, c[0x0][0x198] ;  /* 0x00006600000e7ab9 */ /* 0x000fe20000000a00 */
[C---:B0-----:R-:W-:Y:S02]  /*7740*/  IMAD.SHL.U32 R9, R11.reuse, 0x40, RZ ;  /* 0x000000400b097824 */ /* 0x041fe400078e00ff */
[----:B------:R-:W-:-:S03]  /*7750*/  IMAD.SHL.U32 R11, R11, 0x1000, RZ ;  /* 0x000010000b0b7824 */ /* 0x000fc600078e00ff */
[----:B------:R-:W-:-:S07]  /*7760*/  LOP3.LUT R9, R9, 0x40, RZ, 0xc0, !PT ;  /* 0x0000004009097812 */ /* 0x000fce00078ec0ff */
.L_x_178:
[----:B------:R-:W-:-:S03]  /*7770*/  UMOV UR4, 0xffffffff ;  /* 0xffffffff00047882 */ /* 0x000fc60000000000 */
[----:B------:R-:W-:Y:S05]  /*7780*/  BRA.DIV UR4, `(.L_x_167) ;  /* 0x0000001204287947 */ /* 0x000fea000b800000 */
[----:B------:R-:W-:-:S13]  /*7790*/  ELECT P6, URZ, PT ;  /* 0x00000000003f782f */ /* 0x000fda00038c0000 */
.L_x_189:
[----:B------:R-:W0:Y:S01]  /*77a0*/  LDC R3, c[0x0][0x28c] ;  /* 0x0000a300ff037b82 */ /* 0x000e220000000800 */
[----:B------:R-:W-:Y:S01]  /*77b0*/  BSSY B1, `(.L_x_168) ;  /* 0x000005d000017945 */ /* 0x000fe20003800000 */
[----:B0-----:R-:W-:-:S13]  /*77c0*/  ISETP.LT.OR P6, PT, R3, 0x1, !P6 ;  /* 0x000000010300780c */ /* 0x001fda00077c1670 */
[----:B------:R-:W-:Y:S05]  /*77d0*/  @P6 BRA `(.L_x_169) ;  /* 0x0000000400686947 */ /* 0x000fea0003800000 */
[----:B------:R-:W-:Y:S02]  /*77e0*/  IMAD R6, R2, 0x80, R9 ;  /* 0x0000008002067824 */ /* 0x000fe400078e0209 */
[----:B------:R-:W-:Y:S02]  /*77f0*/  IMAD.SHL.U32 R18, R18, 0x40, RZ ;  /* 0x0000004012127824 */ /* 0x000fe400078e00ff */
[----:B------:R-:W-:Y:S02]  /*7800*/  IMAD.MOV.U32 R12, RZ, RZ, RZ ;  /* 0x000000ffff0c7224 */ /* 0x000fe400078e00ff */
[----:B------:R-:W-:Y:S02]  /*7810*/  IMAD.U32 R14, RZ, RZ, UR29 ;  /* 0x0000001dff0e7e24 */ /* 0x000fe4000f8e00ff */
[----:B------:R-:W-:Y:S02]  /*7820*/  IMAD.MOV.U32 R2, RZ, RZ, R0 ;  /* 0x000000ffff027224 */ /* 0x000fe400078e0000 */
[----:B------:R-:W-:-:S07]  /*7830*/  IMAD.MOV.U32 R3, RZ, RZ, R8 ;  /* 0x000000ffff037224 */ /* 0x000fce00078e0008 */
.L_x_173:
[----:B------:R-:W0:Y:S01]  /*7840*/  S2R R5, SR_CgaCtaId ;  /* 0x0000000000057919 */ /* 0x000e220000008800 */
[----:B------:R-:W-:-:S04]  /*7850*/  MOV R4, 0x400 ;  /* 0x0000040000047802 */ /* 0x000fc80000000f00 */
[----:B0-----:R-:W-:Y:S02]  /*7860*/  LEA R13, R5, R4, 0x18 ;  /* 0x00000004050d7211 */ /* 0x001fe400078ec0ff */
[----:B------:R-:W-:Y:S01]  /*7870*/  SHF.L.U32 R4, R2, 0x1f, RZ ;  /* 0x0000001f02047819 */ /* 0x000fe200000006ff */
[----:B------:R-:W0:Y:S02]  /*7880*/  @!P3 LDC R5, c[0x0][0x500] ;  /* 0x00014000ff05bb82 */ /* 0x000e240000000800 */
[----:B------:R-:W-:-:S04]  /*7890*/  IMAD R7, R3, 0x8, R13 ;  /* 0x0000000803077824 */ /* 0x000fc800078e020d */
[----:B------:R-:W1:Y:S02]  /*78a0*/  SYNCS.PHASECHK.TRANS64.TRYWAIT P1, [R7+URZ+0x10], R4 ;  /* 0x00001004070075a7 */ /* 0x000e64000802017f */
[----:B-1----:R-:W-:Y:S05]  /*78b0*/  @!P1 BRA `(.L_x_170) ;  /* 0x0000000c00fc9947 */ /* 0x002fea0003800000 */
.L_x_190:
[----:B------:R-:W-:Y:S01]  /*78c0*/  UPRMT UR4, UR30, 0x9910, URZ ;  /* 0x000099101e047896 */ /* 0x000fe2000800003f */
[----:B0-----:R0:W-:Y:S03]  /*78d0*/  @!P3 SYNCS.ARRIVE.TRANS64 RZ, [R7+URZ], R5 ;  /* 0x0000000507ffb9a7 */ /* 0x0011e6000800003f */
[----:B------:R-:W-:-:S06]  /*78e0*/  UISETP.NE.AND UP0, UPT, UR4, 0x2, UPT ;  /* 0x000000020400788c */ /* 0x000fcc000bf05270 */
[----:B------:R-:W-:-:S13]  /*78f0*/  PLOP3.LUT P1, PT, PT, PT, UP0, 0x80, 0x0 ;  /* 0x000000000000781c */ /* 0x000fda0003f2f008 */
[----:B0-----:R-:W-:Y:S05]  /*7900*/  @P1 BRA `(.L_x_171) ;  /* 0x0000000000041947 */ /* 0x001fea0003800000 */
[----:B------:R-:W-:Y:S01]  /*7910*/  BPT.TRAP 0x1 ;  /* 0x000000040000795c */ /* 0x000fe20000300000 */
.L_x_171:
[----:B------:R-:W-:Y:S05]  /*7920*/  @P0 BRA `(.L_x_172) ;  /* 0x0000000000040947 */ /* 0x000fea0003800000 */
[----:B------:R-:W-:Y:S01]  /*7930*/  BPT.TRAP 0x1 ;  /* 0x000000040000795c */ /* 0x000fe20000300000 */
.L_x_172:
[----:B-1----:R-:W-:Y:S01]  /*7940*/  IMAD.SHL.U32 R4, R3, 0x8000, RZ ;  /* 0x0000800003047824 */ /* 0x002fe200078e00ff */
[----:B------:R-:W-:Y:S01]  /*7950*/  R2UR UR10, R12 ;  /* 0x000000000c0a72ca */ /* 0x000fe200000e0000 */
[----:B------:R-:W-:Y:S01]  /*7960*/  UIADD3 UR46, UP0, UR14, 0xf0, URZ ;  /* 0x000000f00e2e7890 */ /* 0x000fe2000ff1e03f */
[----:B------:R-:W-:Y:S01]  /*7970*/  R2UR UR9, R7 ;  /* 0x00000000070972ca */ /* 0x000fe200000e0000 */
[----:B------:R-:W-:Y:S01]  /*7980*/  IMAD.IADD R5, R13, 0x1, R4 ;  /* 0x000000010d057824 */ /* 0x000fe200078e0204 */
[----:B------:R-:W-:Y:S01]  /*7990*/  LOP3.LUT R4, R4, 0x1000, R11, 0xf8, !PT ;  /* 0x0000100004047812 */ /* 0x000fe200078ef80b */
[----:B------:R-:W-:Y:S01]  /*79a0*/  UIADD3.X UR47, URZ, UR15, URZ, UP0, !UPT ;  /* 0x0000000f3f2f7290 */ /* 0x000fe200087fe43f */
[----:B------:R-:W-:Y:S01]  /*79b0*/  R2UR UR11, R18 ;  /* 0x00000000120b72ca */ /* 0x000fe200000e0000 */
[----:B------:R-:W-:Y:S01]  /*79c0*/  VIADD R14, R14, 0xffffffff ;  /* 0xffffffff0e0e7836 */ /* 0x000fe20000000000 */
[----:B------:R-:W-:Y:S01]  /*79d0*/  R2UR UR40, R5 ;  /* 0x00000000052872ca */ /* 0x000fe200000e0000 */
[----:B------:R-:W-:Y:S01]  /*79e0*/  IMAD R4, R4, 0x2, R13 ;  /* 0x0000000204047824 */ /* 0x000fe200078e020d */
[----:B------:R-:W-:Y:S01]  /*79f0*/  R2UR UR12, R19 ;  /* 0x00000000130c72ca */ /* 0x000fe200000e0000 */
[----:B------:R-:W-:Y:S01]  /*7a00*/  UIADD3 UR6, UP1, UR14, 0x1f0, URZ ;  /* 0x000001f00e067890 */ /* 0x000fe2000ff3e03f */
[----:B------:R-:W-:Y:S01]  /*7a10*/  R2UR UR35, R6 ;  /* 0x00000000062372ca */ /* 0x000fe200000e0000 */
[----:B------:R-:W-:Y:S01]  /*7a20*/  UIADD3 UR58, UR10, 0x40, URZ ;  /* 0x000000400a3a7890 */ /* 0x000fe2000fffe03f */
[----:B------:R-:W-:Y:S01]  /*7a30*/  R2UR UR18, R4 ;  /* 0x00000000041272ca */ /* 0x000fe200000e0000 */
[----:B------:R-:W-:Y:S01]  /*7a40*/  UIADD3 UR50, UR10, 0x80, URZ ;  /* 0x000000800a327890 */ /* 0x000fe2000fffe03f */
[----:B------:R-:W-:Y:S01]  /*7a50*/  ISETP.GT.AND P2, PT, R14, 0x1, PT ;  /* 0x000000010e00780c */ /* 0x000fe20003f44270 */
[----:B------:R-:W-:Y:S01]  /*7a60*/  UIADD3 UR42, UR10, 0xc0, URZ ;  /* 0x000000c00a2a7890 */ /* 0x000fe2000fffe03f */
[----:B------:R-:W-:Y:S01]  /*7a70*/  VIADD R3, R3, 0x1 ;  /* 0x0000000103037836 */ /* 0x000fe20000000000 */
[----:B------:R-:W-:Y:S01]  /*7a80*/  UMOV UR4, 0x0 ;  /* 0x0000000000047882 */ /* 0x000fe20000000000 */
[----:B------:R-:W-:Y:S01]  /*7a90*/  UMOV UR5, 0x10000000 ;  /* 0x1000000000057882 */ /* 0x000fe20000000000 */
[----:B------:R-:W-:Y:S01]  /*7aa0*/  UIADD3 UR8, UR40, 0x100, URZ ;  /* 0x0000010028087890 */ /* 0x000fe2000fffe03f */
[----:B------:R-:W-:Y:S01]  /*7ab0*/  VIADD R12, R12, 0x100 ;  /* 0x000001000c0c7836 */ /* 0x000fe20000000000 */
[----:B------:R-:W-:Y:S01]  /*7ac0*/  UIADD3 UR56, UR40, 0x2100, URZ ;  /* 0x0000210028387890 */ /* 0x000fe2000fffe03f */
[----:B------:R-:W-:Y:S01]  /*7ad0*/  ISETP.NE.AND P1, PT, R3, 0x2, PT ;  /* 0x000000020300780c */ /* 0x000fe20003f25270 */
[----:B------:R-:W-:-:S02]  /*7ae0*/  UIADD3 UR48, UR40, 0x4100, URZ ;  /* 0x0000410028307890 */ /* 0x000fc4000fffe03f */
[----:B------:R-:W-:Y:S01]  /*7af0*/  UIADD3 UR40, UR40, 0x6100, URZ ;  /* 0x0000610028287890 */ /* 0x000fe2000fffe03f */
[----:B------:R-:W-:Y:S01]  /*7b00*/  SEL R5, RZ, 0x1, P1 ;  /* 0x00000001ff057807 */ /* 0x000fe20000800000 */
[----:B------:R-:W-:Y:S01]  /*7b10*/  UIADD3.X UR7, URZ, UR15, URZ, UP1, !UPT ;  /* 0x0000000f3f077290 */ /* 0x000fe20008ffe43f */
[----:B------:R0:W-:Y:S01]  /*7b20*/  UTMALDG.3D [UR8], [UR46], desc[UR4] ;  /* 0x000004082e0075b4 */ /* 0x0001e20008011000 */
[----:B------:R-:W-:Y:S01]  /*7b30*/  UIADD3 UR32, UR18, 0x10100, URZ ;  /* 0x0001010012207890 */ /* 0x000fe2000fffe03f */
[----:B------:R-:W-:Y:S01]  /*7b40*/  LOP3.LUT R2, R2, R5, RZ, 0x3c, !PT ;  /* 0x0000000502027212 */ /* 0x000fe200078e3cff */
[----:B------:R-:W-:Y:S01]  /*7b50*/  UIADD3 UR24, UR18, 0x14100, URZ ;  /* 0x0001410012187890 */ /* 0x000fe2000fffe03f */
[----:B------:R-:W-:Y:S01]  /*7b60*/  SEL R3, R3, RZ, P1 ;  /* 0x000000ff03037207 */ /* 0x000fe20000800000 */
[----:B------:R-:W-:Y:S01]  /*7b70*/  UIADD3 UR16, UR18, 0x18100, URZ ;  /* 0x0001810012107890 */ /* 0x000fe2000fffe03f */
[----:B------:R-:W-:Y:S01]  /*7b80*/  UMOV UR57, UR9 ;  /* 0x0000000900397c82 */ /* 0x000fe20008000000 */
        /* <DEDUP_REMOVED lines=8> */
[----:B------:R1:W-:Y:S01]  /*7c10*/  UTMALDG.3D [UR56], [UR46], desc[UR4] ;  /* 0x000004382e0075b4 */ /* 0x0003e20008011000 */
[----:B------:R-:W-:Y:S01]  /*7c20*/  UMOV UR23, 0x30000 ;  /* 0x0003000000177882 */ /* 0x000fe20000000000 */
[----:B------:R-:W-:Y:S01]  /*7c30*/  UMOV UR33, UR9 ;  /* 0x0000000900217c82 */ /* 0x000fe20008000000 */
[----:B------:R-:W-:Y:S01]  /*7c40*/  UMOV UR34, UR10 ;  /* 0x0000000a00227c82 */ /* 0x000fe20008000000 */
[----:B------:R-:W-:Y:S01]  /*7c50*/  UMOV UR36, UR12 ;  /* 0x0000000c00247c82 */ /* 0x000fe20008000000 */
[----:B------:R-:W-:Y:S01]  /*7c60*/  UMOV UR25, UR9 ;  /* 0x0000000900197c82 */ /* 0x000fe20008000000 */
[----:B------:R-:W-:Y:S01]  /*7c70*/  UMOV UR27, UR35 ;  /* 0x00000023001b7c82 */ /* 0x000fe20008000000 */
[----:B------:R-:W-:Y:S01]  /*7c80*/  UMOV UR28, UR12 ;  /* 0x0000000c001c7c82 */ /* 0x000fe20008000000 */
[----:B0-----:R-:W-:Y:S01]  /*7c90*/  UIADD3 UR8, UR18, 0x1c100, URZ ;  /* 0x0001c10012087890 */ /* 0x001fe2000fffe03f */
[----:B------:R1:W-:Y:S01]  /*7ca0*/  UTMALDG.3D [UR48], [UR46], desc[UR4] ;  /* 0x000004302e0075b4 */ /* 0x0003e20008011000 */
        /* <DEDUP_REMOVED lines=8> */
[----:B------:R1:W-:Y:S01]  /*7d30*/  UTMALDG.3D.MULTICAST [UR32], [UR6], UR23, desc[UR4] ;  /* 0x00000420060073b4 */ /* 0x0003e20008011817 */
[----:B------:R1:W-:Y:S01]  /*7d40*/  UTMALDG.3D.MULTICAST [UR24], [UR6], UR23, desc[UR4] ;  /* 0x00000418060073b4 */ /* 0x0003e20008011817 */
[----:B------:R1:W-:Y:S01]  /*7d50*/  UTMALDG.3D.MULTICAST [UR16], [UR6], UR23, desc[UR4] ;  /* 0x00000410060073b4 */ /* 0x0003e20008011817 */
[----:B------:R1:W-:Y:S02]  /*7d60*/  UTMALDG.3D.MULTICAST [UR8], [UR6], UR23, desc[UR4] ;  /* 0x00000408060073b4 */ /* 0x0003e40008011817 */
[----:B-1----:R-:W-:Y:S05]  /*7d70*/  @P2 BRA `(.L_x_173) ;  /* 0xfffffff800b02947 */ /* 0x002fea000383ffff */
.L_x_169:
[----:B------:R-:W-:Y:S05]  /*7d80*/  BSYNC B1 ;  /* 0x0000000000017941 */ /* 0x000fea0003800000 */
.L_x_168:
[----:B------:R-:W-:Y:S01]  /*7d90*/  LOP3.LUT P4, RZ, R10, 0xff, RZ, 0xc0, !PT ;  /* 0x000000ff0aff7812 */ /* 0x000fe2000788c0ff */
[----:B------:R-:W-:Y:S01]  /*7da0*/  VIADD R8, R8, UR38 ;  /* 0x0000002608087c36 */ /* 0x000fe20008000000 */
[----:B------:R-:W-:Y:S01]  /*7db0*/  ULDC.64 UR4, c[0x0][0x650] ;  /* 0x0001940000047ab9 */ /* 0x000fe20000000a00 */
[----:B------:R-:W-:Y:S01]  /*7dc0*/  BSSY B1, `(.L_x_174) ;  /* 0x000006f000017945 */ /* 0x000fe20003800000 */
[----:B------:R-:W-:Y:S01]  /*7dd0*/  IMAD.MOV.U32 R18, RZ, RZ, -0x1 ;  /* 0xffffffffff127424 */ /* 0x000fe200078e00ff */
[----:B------:R-:W-:Y:S01]  /*7de0*/  PRMT R10, RZ, 0x7610, R10 ;  /* 0x00007610ff0a7816 */ /* 0x000fe2000000000a */
[----:B------:R-:W-:Y:S01]  /*7df0*/  IMAD.MOV.U32 R19, RZ, RZ, -0x1 ;  /* 0xffffffffff137424 */ /* 0x000fe200078e00ff */
[C---:B------:R-:W-:Y:S02]  /*7e00*/  ISETP.GT.U32.AND P1, PT, R8.reuse, 0x1, PT ;  /* 0x000000010800780c */ /* 0x040fe40003f24070 */
[----:B------:R-:W-:Y:S02]  /*7e10*/  SHF.R.U32.HI R2, RZ, 0x1, R8 ;  /* 0x00000001ff027819 */ /* 0x000fe40000011608 */
[----:B------:R-:W-:-:S02]  /*7e20*/  LOP3.LUT R8, R8, 0x1, RZ, 0xc0, !PT ;  /* 0x0000000108087812 */ /* 0x000fc400078ec0ff */
[----:B------:R-:W0:Y:S01]  /*7e30*/  @P4 S2R R4, SR_CgaCtaId ;  /* 0x0000000000044919 */ /* 0x000e220000008800 */
[----:B------:R-:W-:Y:S02]  /*7e40*/  @P4 MOV R3, 0x400 ;  /* 0x0000040000034802 */ /* 0x000fe40000000f00 */
[----:B------:R-:W-:-:S04]  /*7e50*/  LOP3.LUT R2, R2, 0x1, RZ, 0xc0, !PT ;  /* 0x0000000102027812 */ /* 0x000fc800078ec0ff */
[----:B------:R-:W-:Y:S02]  /*7e60*/  ISETP.NE.U32.AND P2, PT, R2, 0x1, PT ;  /* 0x000000010200780c */ /* 0x000fe40003f45070 */
[----:B0-----:R-:W-:Y:S01]  /*7e70*/  @P4 LEA R3, R4, R3, 0x18 ;  /* 0x0000000304034211 */ /* 0x001fe200078ec0ff */
[----:B------:R-:W-:-:S03]  /*7e80*/  IMAD.U32 R4, RZ, RZ, UR38 ;  /* 0x00000026ff047e24 */ /* 0x000fc6000f8e00ff */
[----:B------:R0:W-:Y:S01]  /*7e90*/  @P4 SYNCS.ARRIVE.TRANS64.A1T0 RZ, [R3+URZ+0x58], RZ ;  /* 0x000058ff03ff49a7 */ /* 0x0001e2000810003f */
[----:B------:R-:W-:Y:S02]  /*7ea0*/  IADD3 R16, P4, R16, UR54, RZ ;  /* 0x0000003610107c10 */ /* 0x000fe4000ff9e0ff */
[----:B------:R-:W-:Y:S02]  /*7eb0*/  ISETP.LT.U32.AND P1, PT, R4, 0x2, P1 ;  /* 0x000000020400780c */ /* 0x000fe40000f21070 */
[----:B------:R-:W-:Y:S02]  /*7ec0*/  IADD3.X R17, R17, UR37, RZ, P4, !PT ;  /* 0x0000002511117c10 */ /* 0x000fe4000a7fe4ff */
[----:B------:R-:W-:Y:S02]  /*7ed0*/  ISETP.GE.U32.AND P4, PT, R16, UR4, PT ;  /* 0x0000000410007c0c */ /* 0x000fe4000bf86070 */
[----:B0-----:R-:W-:Y:S02]  /*7ee0*/  SEL R3, RZ, 0x1, !P1 ;  /* 0x00000001ff037807 */ /* 0x001fe40004800000 */
[----:B------:R-:W-:-:S02]  /*7ef0*/  ISETP.GE.U32.AND.EX P1, PT, R17, UR5, PT, P4 ;  /* 0x0000000511007c0c */ /* 0x000fc4000bf26140 */
[----:B------:R-:W-:-:S04]  /*7f00*/  ISETP.GT.U32.AND P2, PT, R4, 0x1, !P2 ;  /* 0x000000010400780c */ /* 0x000fc80005744070 */
[----:B------:R-:W-:-:S04]  /*7f10*/  SEL R2, RZ, 0x1, !P2 ;  /* 0x00000001ff027807 */ /* 0x000fc80005000000 */
[--C-:B------:R-:W-:Y:S01]  /*7f20*/  LOP3.LUT R0, R2, R0, R3.reuse, 0x96, !PT ;  /* 0x0000000002007212 */ /* 0x100fe200078e9603 */
[----:B------:R-:W-:Y:S01]  /*7f30*/  IMAD.MOV.U32 R2, RZ, RZ, -0x1 ;  /* 0xffffffffff027424 */ /* 0x000fe200078e00ff */
[----:B------:R-:W-:Y:S01]  /*7f40*/  PRMT R3, RZ, 0x7610, R3 ;  /* 0x00007610ff037816 */ /* 0x000fe20000000003 */
[----:B------:R-:W-:Y:S06]  /*7f50*/  @P1 BRA `(.L_x_175) ;  /* 0x0000000400541947 */ /* 0x000fec0003800000 */
[----:B------:R-:W0:Y:S01]  /*7f60*/  S2UR UR4, SR_CTAID.X ;  /* 0x00000000000479c3 */ /* 0x000e220000002500 */
[----:B------:R-:W-:Y:S01]  /*7f70*/  ULDC.64 UR6, c[0x0][0x628] ;  /* 0x00018a0000067ab9 */ /* 0x000fe20000000a00 */
[----:B------:R-:W-:Y:S01]  /*7f80*/  ULDC UR5, c[0x0][0x150] ;  /* 0x0000540000057ab9 */ /* 0x000fe20000000800 */
[----:B------:R-:W-:Y:S01]  /*7f90*/  ISETP.NE.U32.AND P1, PT, RZ, UR6, PT ;  /* 0x00000006ff007c0c */ /* 0x000fe2000bf25070 */
[----:B------:R-:W-:Y:S01]  /*7fa0*/  ULDC UR8, c[0x0][0x630] ;  /* 0x00018c0000087ab9 */ /* 0x000fe20000000800 */
[----:B------:R-:W-:Y:S01]  /*7fb0*/  ULDC UR10, c[0x0][0x154] ;  /* 0x00005500000a7ab9 */ /* 0x000fe20000000800 */
[----:B------:R-:W-:Y:S01]  /*7fc0*/  IMAD.MOV.U32 R2, RZ, RZ, R16 ;  /* 0x000000ffff027224 */ /* 0x000fe200078e0010 */
[----:B------:R-:W-:Y:S01]  /*7fd0*/  ISETP.NE.AND.EX P1, PT, RZ, UR7, PT, P1 ;  /* 0x00000007ff007c0c */ /* 0x000fe2000bf25310 */
[----:B------:R-:W1:Y:S01]  /*7fe0*/  S2UR UR9, SR_CTAID.Y ;  /* 0x00000000000979c3 */ /* 0x000e620000002600 */
[----:B0-----:R-:W-:-:S05]  /*7ff0*/  I2FP.F32.U32 R3, UR4 ;  /* 0x0000000400037c45 */ /* 0x001fca0008201000 */
[----:B------:R-:W-:Y:S01]  /*8000*/  FMUL R12, R3, UR5 ;  /* 0x00000005030c7c20 */ /* 0x000fe20008400000 */
[----:B------:R-:W-:-:S05]  /*8010*/  IMAD.MOV.U32 R3, RZ, RZ, R17 ;  /* 0x000000ffff037224 */ /* 0x000fca00078e0011 */
[----:B------:R-:W-:Y:S05]  /*8020*/  @!P1 BRA `(.L_x_176) ;  /* 0x0000000000289947 */ /* 0x000fea0003800000 */
[----:B------:R-:W-:Y:S02]  /*8030*/  ULDC UR5, c[0x0][0x634] ;  /* 0x00018d0000057ab9 */ /* 0x000fe40000000800 */
[----:B------:R-:W-:-:S05]  /*8040*/  IADD3 R7, P1, R16, UR5, RZ ;  /* 0x0000000510077c10 */ /* 0x000fca000ff3e0ff */
[----:B------:R-:W-:-:S04]  /*8050*/  IMAD.X R13, RZ, RZ, R17, P1 ;  /* 0x000000ffff0d7224 */ /* 0x000fc800008e0611 */
[----:B------:R-:W-:-:S04]  /*8060*/  IMAD.WIDE.U32 R4, R13, UR6, RZ ;  /* 0x000000060d047c25 */ /* 0x000fc8000f8e00ff */
[----:B------:R-:W-:-:S04]  /*8070*/  IMAD.WIDE.U32 R4, P1, R7, UR7, R4 ;  /* 0x0000000707047c25 */ /* 0x000fc8000f820004 */
[----:B------:R-:W-:-:S04]  /*8080*/  IMAD.WIDE.U32 R6, R7, UR6, RZ ;  /* 0x0000000607067c25 */ /* 0x000fc8000f8e00ff */
[----:B------:R-:W-:Y:S01]  /*8090*/  IMAD.X R3, RZ, RZ, RZ, P1 ;  /* 0x000000ffff037224 */ /* 0x000fe200008e06ff */
[----:B------:R-:W-:Y:S01]  /*80a0*/  IADD3 RZ, P1, R7, R4, RZ ;  /* 0x0000000407ff7210 */ /* 0x000fe20007f3e0ff */
[----:B------:R-:W-:-:S04]  /*80b0*/  IMAD.MOV.U32 R2, RZ, RZ, R5 ;  /* 0x000000ffff027224 */ /* 0x000fc800078e0005 */
[----:B------:R-:W-:-:S08]  /*80c0*/  IMAD.WIDE.U32.X R2, R13, UR7, R2, P1 ;  /* 0x000000070d027c25 */ /* 0x000fd000088e0402 */
.L_x_176:
[--C-:B------:R-:W-:Y:S01]  /*80d0*/  SHF.R.U64 R19, R2, UR8, R3.reuse ;  /* 0x0000000802137c19 */ /* 0x100fe20008001203 */
[----:B------:R-:W0:Y:S01]  /*80e0*/  F2I.U32.TRUNC.NTZ R12, R12 ;  /* 0x0000000c000c7305 */ /* 0x000e22000020f000 */
[----:B------:R-:W-:Y:S01]  /*80f0*/  SHF.R.U32.HI R2, RZ, UR8, R3 ;  /* 0x00000008ff027c19 */ /* 0x000fe20008011603 */
[----:B------:R-:W-:Y:S01]  /*8100*/  ULDC.64 UR6, c[0x0][0x620] ;  /* 0x0001880000067ab9 */ /* 0x000fe20000000a00 */
[----:B------:R-:W-:Y:S01]  /*8110*/  IADD3 R5, P1, RZ, -R19, RZ ;  /* 0x80000013ff057210 */ /* 0x000fe20007f3e0ff */
[----:B------:R-:W-:Y:S01]  /*8120*/  ULDC UR8, c[0x0][0x658] ;  /* 0x0001960000087ab9 */ /* 0x000fe20000000800 */
[----:B-1----:R-:W-:Y:S01]  /*8130*/  I2FP.F32.U32 R4, UR9 ;  /* 0x0000000900047c45 */ /* 0x002fe20008201000 */
[----:B------:R-:W-:Y:S02]  /*8140*/  ULDC UR12, c[0x0][0x648] ;  /* 0x00019200000c7ab9 */ /* 0x000fe40000000800 */
[----:B------:R-:W-:Y:S02]  /*8150*/  IMAD.X R2, RZ, RZ, ~R2, P1 ;  /* 0x000000ffff027224 */ /* 0x000fe400008e0e02 */
[----:B------:R-:W-:Y:S01]  /*8160*/  FMUL R6, R4, UR10 ;  /* 0x0000000a04067c20 */ /* 0x000fe20008400000 */
[----:B------:R-:W-:Y:S01]  /*8170*/  ULDC.64 UR10, c[0x0][0x640] ;  /* 0x00019000000a7ab9 */ /* 0x000fe20000000a00 */
[----:B------:R-:W-:Y:S01]  /*8180*/  IMAD R4, R2, UR6, RZ ;  /* 0x0000000602047c24 */ /* 0x000fe2000f8e02ff */
[----:B------:R-:W-:Y:S01]  /*8190*/  ISETP.NE.U32.AND P1, PT, RZ, UR10, PT ;  /* 0x0000000aff007c0c */ /* 0x000fe2000bf25070 */
[C---:B------:R-:W-:Y:S01]  /*81a0*/  IMAD.WIDE.U32 R2, R5.reuse, UR6, R16 ;  /* 0x0000000605027c25 */ /* 0x040fe2000f8e0010 */
[----:B0-----:R-:W-:Y:S01]  /*81b0*/  R2UR UR5, R12 ;  /* 0x000000000c0572ca */ /* 0x001fe200000e0000 */
[----:B------:R-:W0:Y:S01]  /*81c0*/  F2I.U32.TRUNC.NTZ R6, R6 ;  /* 0x0000000600067305 */ /* 0x000e22000020f000 */
[----:B------:R-:W1:Y:S01]  /*81d0*/  LDC R12, c[0x0][0x610] ;  /* 0x00018400ff0c7b82 */ /* 0x000e620000000800 */
[----:B------:R-:W-:Y:S01]  /*81e0*/  IMAD R5, R5, UR7, R4 ;  /* 0x0000000705057c24 */ /* 0x000fe2000f8e0204 */
[----:B------:R-:W-:Y:S01]  /*81f0*/  ULDC UR6, c[0x0][0x618] ;  /* 0x0001860000067ab9 */ /* 0x000fe20000000800 */
[----:B------:R-:W-:-:S02]  /*8200*/  ISETP.NE.AND.EX P1, PT, RZ, UR11, PT, P1 ;  /* 0x0000000bff007c0c */ /* 0x000fc4000bf25310 */
[----:B------:R-:W-:-:S05]  /*8210*/  IMAD.IADD R3, R3, 0x1, R5 ;  /* 0x0000000103037824 */ /* 0x000fca00078e0205 */
[--C-:B------:R-:W-:Y:S02]  /*8220*/  SHF.R.U64 R14, R2, UR6, R3.reuse ;  /* 0x00000006020e7c19 */ /* 0x100fe40008001203 */
[----:B------:R-:W-:Y:S01]  /*8230*/  SHF.R.U32.HI R3, RZ, UR6, R3 ;  /* 0x00000006ff037c19 */ /* 0x000fe20008011603 */
[----:B------:R-:W-:Y:S01]  /*8240*/  ULDC UR6, c[0x0][0x608] ;  /* 0x0001820000067ab9 */ /* 0x000fe20000000800 */
[----:B0-----:R-:W-:Y:S02]  /*8250*/  R2UR UR7, R6 ;  /* 0x00000000060772ca */ /* 0x001fe400000e0000 */
[--C-:B------:R-:W-:Y:S02]  /*8260*/  SHF.R.U64 R15, R14, UR6, R3.reuse ;  /* 0x000000060e0f7c19 */ /* 0x100fe40008001203 */
[----:B------:R-:W-:Y:S01]  /*8270*/  SHF.R.U32.HI R2, RZ, UR6, R3 ;  /* 0x00000006ff027c19 */ /* 0x000fe20008011603 */
[----:B------:R-:W-:-:S03]  /*8280*/  UIADD3 UR6, -UR5, URZ, URZ ;  /* 0x0000003f05067290 */ /* 0x000fc6000fffe13f */
[--C-:B------:R-:W-:Y:S01]  /*8290*/  SHF.R.U64 R21, R15, UR8, R2.reuse ;  /* 0x000000080f157c19 */ /* 0x100fe20008001202 */
[----:B------:R-:W-:Y:S01]  /*82a0*/  ULDC UR5, c[0x0][0x144] ;  /* 0x0000510000057ab9 */ /* 0x000fe20000000800 */
[----:B------:R-:W-:-:S03]  /*82b0*/  SHF.R.U32.HI R3, RZ, UR8, R2 ;  /* 0x00000008ff037c19 */ /* 0x000fc60008011602 */
[----:B------:R-:W-:Y:S01]  /*82c0*/  IMAD.MOV.U32 R2, RZ, RZ, R21 ;  /* 0x000000ffff027224 */ /* 0x000fe200078e0015 */
[----:B------:R-:W-:Y:S06]  /*82d0*/  @!P1 BRA `(.L_x_177) ;  /* 0x0000000000289947 */ /* 0x000fec0003800000 */
        /* <DEDUP_REMOVED lines=10> */
.L_x_177:
[----:B------:R-:W-:Y:S01]  /*8380*/  UISETP.NE.AND UP0, UPT, UR45, URZ, UPT ;  /* 0x0000003f2d00728c */ /* 0x000fe2000bf05270 */
[----:B------:R-:W-:Y:S01]  /*8390*/  SHF.R.U64 R3, R2, UR12, R3 ;  /* 0x0000000c02037c19 */ /* 0x000fe20008001203 */
[----:B------:R-:W-:Y:S01]  /*83a0*/  UIADD3 UR7, -UR7, URZ, URZ ;  /* 0x0000003f07077290 */ /* 0x000fe2000fffe13f */
[----:B------:R-:W-:Y:S01]  /*83b0*/  LOP3.LUT R2, R15, UR22, RZ, 0xc0, !PT ;  /* 0x000000160f027c12 */ /* 0x000fe2000f8ec0ff */
[----:B------:R-:W-:Y:S01]  /*83c0*/  UIMAD UR4, UR5, UR6, UR4 ;  /* 0x00000006050472a4 */ /* 0x000fe2000f8e0204 */
[----:B------:R-:W-:Y:S01]  /*83d0*/  LOP3.LUT R5, R14, UR13, RZ, 0xc0, !PT ;  /* 0x0000000d0e057c12 */ /* 0x000fe2000f8ec0ff */
[----:B------:R-:W-:Y:S01]  /*83e0*/  IMAD.MOV R4, RZ, RZ, -R3 ;  /* 0x000000ffff047224 */ /* 0x000fe200078e0a03 */
[----:B------:R-:W-:Y:S01]  /*83f0*/  ULDC UR5, c[0x0][0x148] ;  /* 0x0000520000057ab9 */ /* 0x000fe20000000800 */
[----:B------:R-:W-:Y:S01]  /*8400*/  IMAD R3, R3, UR21, R2 ;  /* 0x0000001503037c24 */ /* 0x000fe2000f8e0202 */
[----:B------:R-:W-:Y:S02]  /*8410*/  PLOP3.LUT P1, PT, PT, PT, UP0, 0x80, 0x0 ;  /* 0x000000000000781c */ /* 0x000fe40003f2f008 */
[----:B------:R-:W-:-:S03]  /*8420*/  @UP0 UIMAD UR4, UR5, UR7, UR9 ;  /* 0x00000007050402a4 */ /* 0x000fc6000f8e0209 */
[----:B------:R-:W-:Y:S02]  /*8430*/  ULDC UR5, c[0x0][0x638] ;  /* 0x00018e0000057ab9 */ /* 0x000fe40000000800 */
[----:B------:R-:W-:Y:S02]  /*8440*/  IMAD R2, R4, UR5, R21 ;  /* 0x0000000504027c24 */ /* 0x000fe4000f8e0215 */
[----:B-1----:R-:W-:Y:S01]  /*8450*/  IMAD R12, R3, R12, UR4 ;  /* 0x00000004030c7e24 */ /* 0x002fe2000f8e020c */
[----:B------:R-:W-:Y:S01]  /*8460*/  ULDC UR4, c[0x0][0x600] ;  /* 0x0001800000047ab9 */ /* 0x000fe20000000800 */
[----:B------:R-:W-:Y:S02]  /*8470*/  IMAD.MOV.U32 R3, RZ, RZ, 0x1 ;  /* 0x00000001ff037424 */ /* 0x000fe400078e00ff */
[----:B------:R-:W-:-:S05]  /*8480*/  IMAD R5, R2, UR4, R5 ;  /* 0x0000000402057c24 */ /* 0x000fca000f8e0205 */
[----:B------:R-:W-:Y:S02]  /*8490*/  SEL R2, R5, R12, !P1 ;  /* 0x0000000c05027207 */ /* 0x000fe40004800000 */
[----:B------:R-:W-:-:S07]  /*84a0*/  SEL R18, R12, R5, !P1 ;  /* 0x000000050c127207 */ /* 0x000fce0004800000 */
.L_x_175:
[----:B------:R-:W-:Y:S05]  /*84b0*/  BSYNC B1 ;  /* 0x0000000000017941 */ /* 0x000fea0003800000 */
.L_x_174:
[----:B------:R-:W-:-:S13]  /*84c0*/  LOP3.LUT P1, RZ, R3, 0xff, RZ, 0xc0, !PT ;  /* 0x000000ff03ff7812 */ /* 0x000fda000782c0ff */
[----:B------:R-:W-:Y:S05]  /*84d0*/  @P1 BRA `(.L_x_178) ;  /* 0xfffffff000a41947 */ /* 0x000fea000383ffff */
[----:B------:R-:W-:Y:S05]  /*84e0*/  BSYNC B0 ;  /* 0x0000000000007941 */ /* 0x000fea0003800000 */
.L_x_166:
[----:B------:R-:W-:-:S03]  /*84f0*/  UMOV UR4, 0xffffffff ;  /* 0xffffffff00047882 */ /* 0x000fc60000000000 */
[----:B------:R-:W-:Y:S05]  /*8500*/  BRA.DIV UR4, `(.L_x_179) ;  /* 0x0000000204fc7947 */ /* 0x000fea000b800000 */
[----:B------:R-:W-:-:S13]  /*8510*/  ELECT P6, URZ, PT ;  /* 0x00000000003f782f */ /* 0x000fda00038c0000 */
.L_x_193:
[----:B------:R-:W-:Y:S04]  /*8520*/  BSSY B0, `(.L_x_180) ;  /* 0x000001a000007945 */ /* 0x000fe80003800000 */
[----:B------:R-:W-:Y:S05]  /*8530*/  @!P6 BRA `(.L_x_181) ;  /* 0x000000000060e947 */ /* 0x000fea0003800000 */
[----:B------:R-:W-:-:S04]  /*8540*/  ULOP3.LUT UR4, UR39, 0x2, URZ, 0xfc, !UPT ;  /* 0x0000000227047892 */ /* 0x000fc8000f8efc3f */
[----:B------:R-:W-:-:S06]  /*8550*/  UISETP.NE.AND UP0, UPT, UR4, 0x3, UPT ;  /* 0x000000030400788c */ /* 0x000fcc000bf05270 */
[----:B------:R-:W-:-:S13]  /*8560*/  PLOP3.LUT P0, PT, PT, PT, UP0, 0x80, 0x0 ;  /* 0x000000000000781c */ /* 0x000fda0003f0f008 */
[----:B------:R-:W-:Y:S05]  /*8570*/  @!P0 BRA `(.L_x_182) ;  /* 0x0000000000048947 */ /* 0x000fea0003800000 */
[----:B------:R-:W-:Y:S01]  /*8580*/  BPT.TRAP 0x1 ;  /* 0x000000040000795c */ /* 0x000fe20000300000 */
.L_x_182:
[----:B------:R-:W0:Y:S01]  /*8590*/  S2R R3, SR_CgaCtaId ;  /* 0x0000000000037919 */ /* 0x000e220000008800 */
[----:B------:R-:W-:-:S04]  /*85a0*/  MOV R2, 0x400 ;  /* 0x0000040000027802 */ /* 0x000fc80000000f00 */
[----:B0-----:R-:W-:Y:S02]  /*85b0*/  LEA R3, R3, R2, 0x18 ;  /* 0x0000000203037211 */ /* 0x001fe400078ec0ff */
[----:B------:R-:W-:-:S03]  /*85c0*/  SHF.L.U32 R2, R0, 0x1f, RZ ;  /* 0x0000001f00027819 */ /* 0x000fc600000006ff */
[----:B------:R-:W-:-:S04]  /*85d0*/  VIADD R3, R3, 0x10 ;  /* 0x0000001003037836 */ /* 0x000fc80000000000 */
[C---:B------:R-:W-:Y:S02]  /*85e0*/  IMAD R7, R8.reuse, 0x8, R3 ;  /* 0x0000000808077824 */ /* 0x040fe400078e0203 */
[----:B------:R-:W-:Y:S02]  /*85f0*/  VIADD R8, R8, 0x1 ;  /* 0x0000000108087836 */ /* 0x000fe40000000000 */
[----:B------:R-:W0:Y:S03]  /*8600*/  SYNCS.PHASECHK.TRANS64.TRYWAIT P0, [R7+URZ], R2 ;  /* 0x00000002070075a7 */ /* 0x000e26000800017f */
[----:B------:R-:W-:-:S04]  /*8610*/  ISETP.NE.AND P1, PT, R8, 0x2, PT ;  /* 0x000000020800780c */ /* 0x000fc80003f25270 */
[----:B------:R-:W-:Y:S02]  /*8620*/  SEL R5, RZ, 0x1, P1 ;  /* 0x00000001ff057807 */ /* 0x000fe40000800000 */
[----:B------:R-:W-:Y:S02]  /*8630*/  SEL R8, R8, RZ, P1 ;  /* 0x000000ff08087207 */ /* 0x000fe40000800000 */
[----:B------:R-:W-:Y:S01]  /*8640*/  LOP3.LUT R0, R0, R5, RZ, 0x3c, !PT ;  /* 0x0000000500007212 */ /* 0x000fe200078e3cff */
[----:B0-----:R-:W-:Y:S06]  /*8650*/  @!P0 BRA `(.L_x_183) ;  /* 0x0000000000c88947 */ /* 0x001fec0003800000 */
.L_x_194:
[----:B------:R-:W-:Y:S01]  /*8660*/  IMAD R3, R8, 0x8, R3 ;  /* 0x0000000808037824 */ /* 0x000fe200078e0203 */
[----:B------:R-:W-:-:S07]  /*8670*/  SHF.L.U32 R0, R0, 0x1f, RZ ;  /* 0x0000001f00007819 */ /* 0x000fce00000006ff */
.L_x_184:
[----:B-1----:R1:W2:Y:S02]  /*8680*/  SYNCS.PHASECHK.TRANS64.TRYWAIT P0, [R3+URZ], R0 ;  /* 0x00000000030075a7 */ /* 0x0022a4000800017f */
[----:B--2---:R-:W-:Y:S05]  /*8690*/  @!P0 NANOSLEEP.SYNCS 0x989680 ;  /* 0x009896800000895d */ /* 0x004fea0003900000 */
[----:B------:R-:W2:Y:S02]  /*86a0*/  @!P0 SYNCS.PHASECHK.TRANS64 P0, [R3+URZ], R0 ;  /* 0x00000000030085a7 */ /* 0x000ea4000800007f */
[----:B--2---:R-:W-:Y:S05]  /*86b0*/  @!P0 BRA `(.L_x_184) ;  /* 0xfffffffc00f08947 */ /* 0x004fea000383ffff */
.L_x_181:
[----:B------:R-:W-:Y:S05]  /*86c0*/  BSYNC B0 ;  /* 0x0000000000007941 */ /* 0x000fea0003800000 */
.L_x_180:
[----:B------:R-:W-:Y:S05]  /*86d0*/  EXIT ;  /* 0x000000000000794d */ /* 0x000fea0003800000 */
.L_x_18:
[----:B0-----:R0:W1:Y:S02]  /*86e0*/  SYNCS.PHASECHK.TRANS64.TRYWAIT P0, [R97+URZ+-0x8], R0 ;  /* 0xfffff800610075a7 */ /* 0x001064000800017f */
[----:B-1----:R-:W-:Y:S05]  /*86f0*/  @!P0 NANOSLEEP.SYNCS 0x989680 ;  /* 0x009896800000895d */ /* 0x002fea0003900000 */
[----:B------:R-:W1:Y:S02]  /*8700*/  @!P0 SYNCS.PHASECHK.TRANS64 P0, [R97+URZ+-0x8], R0 ;  /* 0xfffff800610085a7 */ /* 0x000e64000800007f */
[----:B-1----:R-:W-:Y:S05]  /*8710*/  @!P0 BRA `(.L_x_18) ;  /* 0xfffffffc00f08947 */ /* 0x002fea000383ffff */
[----:B------:R-:W-:Y:S05]  /*8720*/  BRA `(.L_x_185) ;  /* 0xffffff90004c7947 */ /* 0x000fea000383ffff */
.L_x_23:
[----:B-1----:R1:W2:Y:S02]  /*8730*/  SYNCS.PHASECHK.TRANS64.TRYWAIT P1, [R3+URZ], R0 ;  /* 0x00000000030075a7 */ /* 0x0022a4000802017f */
[----:B--2---:R-:W-:Y:S05]  /*8740*/  @!P1 NANOSLEEP.SYNCS 0x989680 ;  /* 0x009896800000995d */ /* 0x004fea0003900000 */
[----:B------:R-:W2:Y:S02]  /*8750*/  @!P1 SYNCS.PHASECHK.TRANS64 P1, [R3+URZ], R0 ;  /* 0x00000000030095a7 */ /* 0x000ea4000802007f */
[----:B--2---:R-:W-:Y:S05]  /*8760*/  @!P1 BRA `(.L_x_23) ;  /* 0xfffffffc00f09947 */ /* 0x004fea000383ffff */
[----:B------:R-:W-:Y:S05]  /*8770*/  BRA `(.L_x_22) ;  /* 0xffffff9000c47947 */ /* 0x000fea000383ffff */
.L_x_28:
[----:B-1----:R-:W-:-:S04]  /*8780*/  IMAD.U32 R5, RZ, RZ, UR4 ;  /* 0x00000004ff057e24 */ /* 0x002fc8000f8e00ff */
[----:B------:R1:W2:Y:S03]  /*8790*/  SYNCS.PHASECHK.TRANS64.TRYWAIT P1, [R5+URZ], R4 ;  /* 0x00000004050075a7 */ /* 0x0002a6000802017f */
[----:B--2---:R-:W-:Y:S05]  /*87a0*/  @!P1 NANOSLEEP.SYNCS 0x989680 ;  /* 0x009896800000995d */ /* 0x004fea0003900000 */
[----:B------:R-:W2:Y:S02]  /*87b0*/  @!P1 SYNCS.PHASECHK.TRANS64 P1, [R5+URZ], R4 ;  /* 0x00000004050095a7 */ /* 0x000ea4000802007f */
[----:B--2---:R-:W-:Y:S05]  /*87c0*/  @!P1 BRA `(.L_x_28) ;  /* 0xfffffffc00ec9947 */ /* 0x004fea000383ffff */
[----:B------:R-:W-:Y:S05]  /*87d0*/  BRA `(.L_x_27) ;  /* 0xffffff9800e47947 */ /* 0x000fea000383ffff */
.L_x_34:
[----:B0-----:R0:W1:Y:S02]  /*87e0*/  SYNCS.PHASECHK.TRANS64.TRYWAIT P0, [R97+URZ+0x8], R0 ;  /* 0x00000800610075a7 */ /* 0x001064000800017f */
[----:B-1----:R-:W-:Y:S05]  /*87f0*/  @!P0 NANOSLEEP.SYNCS 0x989680 ;  /* 0x009896800000895d */ /* 0x002fea0003900000 */
[----:B------:R-:W1:Y:S02]  /*8800*/  @!P0 SYNCS.PHASECHK.TRANS64 P0, [R97+URZ+0x8], R0 ;  /* 0x00000800610085a7 */ /* 0x000e64000800007f */
[----:B-1----:R-:W-:Y:S05]  /*8810*/  @!P0 BRA `(.L_x_34) ;  /* 0xfffffffc00f08947 */ /* 0x002fea000383ffff */
[----:B------:R-:W-:Y:S05]  /*8820*/  BRA `(.L_x_186) ;  /* 0xffffffa400507947 */ /* 0x000fea000383ffff */
.L_x_167:
[----:B------:R-:W-:Y:S01]  /*8830*/  BSSY B1, `(.L_x_187) ;  /* 0x0000006000017945 */ /* 0x000fe20003800000 */
[----:B------:R-:W-:-:S07]  /*8840*/  IMAD.MOV.U32 R15, RZ, RZ, -0x1 ;  /* 0xffffffffff0f7424 */ /* 0x000fce00078e00ff */
[----:B-----5:R-:W-:Y:S05]  /*8850*/  WARPSYNC.COLLECTIVE R15, `(.L_x_188) ;  /* 0x000000000f0c7348 */ /* 0x020fea0003c00000 */
[----:B------:R-:W-:Y:S02]  /*8860*/  ELECT P6, UR62, PT ;  /* 0x00000000003e782f */ /* 0x000fe400038c0000 */
[----:B------:R-:W-:Y:S01]  /*8870*/  MOV R14, UR62 ;  /* 0x0000003e000e7c02 */ /* 0x000fe20008000f00 */
[----:B-----5:R-:W-:Y:S10]  /*8880*/  ENDCOLLECTIVE ;  /* 0x000000000000791b */ /* 0x020ff40003800000 */
.L_x_188:
[----:B------:R-:W-:Y:S05]  /*8890*/  BSYNC B1 ;  /* 0x0000000000017941 */ /* 0x000fea0003800000 */
.L_x_187:
[----:B------:R-:W-:Y:S05]  /*88a0*/  BRA `(.L_x_189) ;  /* 0xffffffec00bc7947 */ /* 0x000fea000383ffff */
.L_x_170:
[----:B-1----:R1:W2:Y:S02]  /*88b0*/  SYNCS.PHASECHK.TRANS64.TRYWAIT P1, [R7+URZ+0x10], R4 ;  /* 0x00001004070075a7 */ /* 0x0022a4000802017f */
[----:B--2---:R-:W-:Y:S05]  /*88c0*/  @!P1 NANOSLEEP.SYNCS 0x989680 ;  /* 0x009896800000995d */ /* 0x004fea0003900000 */
[----:B------:R-:W2:Y:S02]  /*88d0*/  @!P1 SYNCS.PHASECHK.TRANS64 P1, [R7+URZ+0x10], R4 ;  /* 0x00001004070095a7 */ /* 0x000ea4000802007f */
[----:B--2---:R-:W-:Y:S05]  /*88e0*/  @!P1 BRA `(.L_x_170) ;  /* 0xfffffffc00f09947 */ /* 0x004fea000383ffff */
[----:B------:R-:W-:Y:S05]  /*88f0*/  BRA `(.L_x_190) ;  /* 0xffffffec00f07947 */ /* 0x000fea000383ffff */
.L_x_179:
[----:B------:R-:W-:Y:S01]  /*8900*/  BSSY B0, `(.L_x_191) ;  /* 0x0000006000007945 */ /* 0x000fe20003800000 */
[----:B------:R-:W-:-:S07]  /*8910*/  IMAD.MOV.U32 R15, RZ, RZ, -0x1 ;  /* 0xffffffffff0f7424 */ /* 0x000fce00078e00ff */
[----:B-----5:R-:W-:Y:S05]  /*8920*/  WARPSYNC.COLLECTIVE R15, `(.L_x_192) ;  /* 0x000000000f0c7348 */ /* 0x020fea0003c00000 */
[----:B------:R-:W-:Y:S02]  /*8930*/  ELECT P6, UR62, PT ;  /* 0x00000000003e782f */ /* 0x000fe400038c0000 */
[----:B------:R-:W-:Y:S01]  /*8940*/  MOV R14, UR62 ;  /* 0x0000003e000e7c02 */ /* 0x000fe20008000f00 */
[----:B-----5:R-:W-:Y:S10]  /*8950*/  ENDCOLLECTIVE ;  /* 0x000000000000791b */ /* 0x020ff40003800000 */
.L_x_192:
[----:B------:R-:W-:Y:S05]  /*8960*/  BSYNC B0 ;  /* 0x0000000000007941 */ /* 0x000fea0003800000 */
.L_x_191:
[----:B------:R-:W-:Y:S05]  /*8970*/  BRA `(.L_x_193) ;  /* 0xfffffff800e87947 */ /* 0x000fea000383ffff */
.L_x_183:
[----:B0-----:R0:W1:Y:S02]  /*8980*/  SYNCS.PHASECHK.TRANS64.TRYWAIT P0, [R7+URZ], R2 ;  /* 0x00000002070075a7 */ /* 0x001064000800017f */
[----:B-1----:R-:W-:Y:S05]  /*8990*/  @!P0 NANOSLEEP.SYNCS 0x989680 ;  /* 0x009896800000895d */ /* 0x002fea0003900000 */
[----:B------:R-:W1:Y:S02]  /*89a0*/  @!P0 SYNCS.PHASECHK.TRANS64 P0, [R7+URZ], R2 ;  /* 0x00000002070085a7 */ /* 0x000e64000800007f */
[----:B-1----:R-:W-:Y:S05]  /*89b0*/  @!P0 BRA `(.L_x_183) ;  /* 0xfffffffc00f08947 */ /* 0x002fea000383ffff */
[----:B------:R-:W-:Y:S05]  /*89c0*/  BRA `(.L_x_194) ;  /* 0xfffffffc00247947 */ /* 0x000fea000383ffff */
.L_x_195:
[----:B------:R-:W-:-:S00]  /*89d0*/  BRA `(.L_x_195) ;  /* 0xfffffffc00fc7947 */ /* 0x000fc0000383ffff */
[----:B------:R-:W-:-:S00]  /*89e0*/  NOP ;  /* 0x0000000000007918 */ /* 0x000fc00000000000 */
        /* <DEDUP_REMOVED lines=9> */
.L_x_196:


//--------------------- .nv.global.init           --------------------------
	.section	.nv.global.init,"aw",@progbits
.nv.global.init:
	.type		$str$22,@object
	.size		$str$22,($str$23 - $str$22)
$str$22:
        /*0000*/ 	.byte	0x6b, 0x5f, 0x74, 0x69, 0x6c, 0x65, 0x5f, 0x63, 0x6f, 0x75, 0x6e, 0x74, 0x20, 0x3e, 0x3d, 0x20
        /*0010*/ 	.byte	0x31, 0x00
	.type		$str$23,@object
	.size		$str$23,(__unnamed_1 - $str$23)
$str$23:
        /*0012*/ 	.byte	0x2f, 0x74, 0x6d, 0x70, 0x2f, 0x63, 0x75, 0x74, 0x6c, 0x61, 0x73, 0x73, 0x5f, 0x73, 0x77, 0x65
        /*0022*/ 	.byte	0x65, 0x70, 0x5f, 0x73, 0x72, 0x63, 0x2f, 0x69, 0x6e, 0x63, 0x6c, 0x75, 0x64, 0x65, 0x2f, 0x63
        /*0032*/ 	.byte	0x75, 0x74, 0x6c, 0x61, 0x73, 0x73, 0x2f, 0x67, 0x65, 0x6d, 0x6d, 0x2f, 0x63, 0x6f, 0x6c, 0x6c
        /*0042*/ 	.byte	0x65, 0x63, 0x74, 0x69, 0x76, 0x65, 0x2f, 0x73, 0x6d, 0x39, 0x30, 0x5f, 0x6d, 0x6d, 0x61, 0x5f
        /*0052*/ 	.byte	0x74, 0x6d, 0x61, 0x5f, 0x67, 0x6d, 0x6d, 0x61, 0x5f, 0x73, 0x73, 0x5f, 0x77, 0x61, 0x72, 0x70
        /*0062*/ 	.byte	0x73, 0x70, 0x65, 0x63, 0x69, 0x61, 0x6c, 0x69, 0x7a, 0x65, 0x64, 0x2e, 0x68, 0x70, 0x70, 0x00
	.type		__unnamed_1,@object
	.size		__unnamed_1,(.L_0 - __unnamed_1)
__unnamed_1:
        /*0072*/ 	.byte	0x76, 0x6f, 0x69, 0x64, 0x20, 0x63, 0x75, 0x74, 0x6c, 0x61, 0x73, 0x73, 0x3a, 0x3a, 0x67, 0x65
        /* <DEDUP_REMOVED lines=180> */
        /*0bc2*/ 	.byte	0x3a, 0x3a, 0x69, 0x64, 0x65, 0x6e, 0x74, 0x69, 0x74, 0x79, 0x5d, 0x00
.L_0:


//--------------------- .nv.shared._ZN7cutlass13device_kernelINS_4gemm6kernel13GemmUniversalIN4cute5tupleIJiiiiEEENS1_10collective13CollectiveMmaINS1_34MainloopSm90TmaGmmaWarpSpecializedILi2ENS5_IJNS4_1CILi2EEENSA_ILi1EEESC_EEENS1_32KernelTmaWarpSpecializedPingpongEEENS5_IJNSA_ILi64EEENSA_ILi128EEENSA_ILi256EEEEEENS_10bfloat16_tENS5_IJlSC_lEEESK_SL_NS4_8TiledMMAINS4_8MMA_AtomIJNS4_4SM904GMMA28MMA_64x128x16_F32BF16BF16_SSILNSP_5MajorE0ELSR_0ELNSP_7ScaleInE1ELSS_1EEEEEENS4_6LayoutINS5_IJSC_SC_SC_EEENS5_IJNSA_ILi0EEESX_SX_EEEEENS5_IJNS4_10UnderscoreES10_S10_EEEEENS4_13SM90_TMA_LOADENS4_14ComposedLayoutINS4_7SwizzleILi3ELi4ELi3EEENS4_18smem_ptr_flag_bitsILi16EEENSV_INS5_IJNSA_ILi8EEESG_EEENS5_IJSG_SC_EEEEEEEvNS4_8identityENS4_23SM90_TMA_LOAD_MULTICASTES1D_vS1E_EENS_8epilogue10collective6detail29Sm90TmaWarpSpecializedAdapterINS1I_15DefaultEpilogueISK_SL_SL_NS1H_6thread17LinearCombinationISK_Li1EffLNS1M_9ScaleType4KindE0ELNS_15FloatRoundStyleE2ESK_EENS1_15EpilogueDefaultEEEEEvvEEEEvNT_6ParamsE --------------------------
	.section	.nv.shared._ZN7cutlass13device_kernelINS_4gemm6kernel13GemmUniversalIN4cute5tupleIJiiiiEEENS1_10collective13CollectiveMmaINS1_34MainloopSm90TmaGmmaWarpSpecializedILi2ENS5_IJNS4_1CILi2EEENSA_ILi1EEESC_EEENS1_32KernelTmaWarpSpecializedPingpongEEENS5_IJNSA_ILi64EEENSA_ILi128EEENSA_ILi256EEEEEENS_10bfloat16_tENS5_IJlSC_lEEESK_SL_NS4_8TiledMMAINS4_8MMA_AtomIJNS4_4SM904GMMA28MMA_64x128x16_F32BF16BF16_SSILNSP_5MajorE0ELSR_0ELNSP_7ScaleInE1ELSS_1EEEEEENS4_6LayoutINS5_IJSC_SC_SC_EEENS5_IJNSA_ILi0EEESX_SX_EEEEENS5_IJNS4_10UnderscoreES10_S10_EEEEENS4_13SM90_TMA_LOADENS4_14ComposedLayoutINS4_7SwizzleILi3ELi4ELi3EEENS4_18smem_ptr_flag_bitsILi16EEENSV_INS5_IJNSA_ILi8EEESG_EEENS5_IJSG_SC_EEEEEEEvNS4_8identityENS4_23SM90_TMA_LOAD_MULTICASTES1D_vS1E_EENS_8epilogue10collective6detail29Sm90TmaWarpSpecializedAdapterINS1I_15DefaultEpilogueISK_SL_SL_NS1H_6thread17LinearCombinationISK_Li1EffLNS1M_9ScaleType4KindE0ELNS_15FloatRoundStyleE2ESK_EENS1_15EpilogueDefaultEEEEEvvEEEEvNT_6ParamsE,"aw",@nobits
	.sectionflags	@""
	.align	16
	.zero		1024


//--------------------- .nv.shared.reserved.0     --------------------------
	.section	.nv.shared.reserved.0,"aw",@nobits
	.weak		__nv_reservedSMEM_offset_0_alias
	.size		__nv_reservedSMEM_offset_0_alias, 0, 0
	.other		__nv_reservedSMEM_offset_0_alias,@"STO_CUDA_RESERVED_SHARED STV_DEFAULT"
__nv_reservedSMEM_offset_0_alias:
	.zero		0


//--------------------- .nv.global                --------------------------
	.section	.nv.global,"aw",@nobits
.nv.global:
	.type		_ZN39_INTERNAL_3427f3b1_4_k_cu_a44080b2_64944cute1_E,@object
	.size		_ZN39_INTERNAL_3427f3b1_4_k_cu_a44080b2_64944cute1_E,(_ZN39_INTERNAL_3427f3b1_4_k_cu_a44080b2_64944cuda3std3__45__cpo6cbeginE - _ZN39_INTERNAL_3427f3b1_4_k_cu_a44080b2_64944cute1_E)
_ZN39_INTERNAL_3427f3b1_4_k_cu_a44080b2_64944cute1_E:
	.zero		1
	.type		_ZN39_INTERNAL_3427f3b1_4_k_cu_a44080b2_64944cuda3std3__45__cpo6cbeginE,@object
	.size		_ZN39_INTERNAL_3427f3b1_4_k_cu_a44080b2_64944cuda3std3__45__cpo6cbeginE,(_ZN39_INTERNAL_3427f3b1_4_k_cu_a44080b2_64944cuda3std3__48in_placeE - _ZN39_INTERNAL_3427f3b1_4_k_cu_a44080b2_64944cuda3std3__45__cpo6cbeginE)
_ZN39_INTERNAL_3427f3b1_4_k_cu_a44080b2_64944cuda3std3__45__cpo6cbeginE:
	.zero		1
	.type		_ZN39_INTERNAL_3427f3b1_4_k_cu_a44080b2_64944cuda3std3__48in_placeE,@object
	.size		_ZN39_INTERNAL_3427f3b1_4_k_cu_a44080b2_64944cuda3std3__48in_placeE,(_ZN39_INTERNAL_3427f3b1_4_k_cu_a44080b2_64944cuda3std6ranges3__45__cpo9iter_moveE - _ZN39_INTERNAL_3427f3b1_4_k_cu_a44080b2_64944cuda3std3__48in_placeE)
_ZN39_INTERNAL_3427f3b1_4_k_cu_a44080b2_64944cuda3std3__48in_placeE:
	.zero		1
	.type		_ZN39_INTERNAL_3427f3b1_4_k_cu_a44080b2_64944cuda3std6ranges3__45__cpo9iter_moveE,@object
	.size		_ZN39_INTERNAL_3427f3b1_4_k_cu_a44080b2_64944cuda3std6ranges3__45__cpo9iter_moveE,(_ZN39_INTERNAL_3427f3b1_4_k_cu_a44080b2_64944cuda3std3__45__cpo5beginE - _ZN39_INTERNAL_3427f3b1_4_k_cu_a44080b2_64944cuda3std6ranges3__45__cpo9iter_moveE)
_ZN39_INTERNAL_3427f3b1_4_k_cu_a44080b2_64944cuda3std6ranges3__45__cpo9iter_moveE:
	.zero		1
	.type		_ZN39_INTERNAL_3427f3b1_4_k_cu_a44080b2_64944cuda3std3__45__cpo5beginE,@object
	.size		_ZN39_INTERNAL_3427f3b1_4_k_cu_a44080b2_64944cuda3std3__45__cpo5beginE,(_ZN39_INTERNAL_3427f3b1_4_k_cu_a44080b2_64944cuda3std3__441_GLOBAL__N__3427f3b1_4_k_cu_a44080b2_64946ignoreE - _ZN39_INTERNAL_3427f3b1_4_k_cu_a44080b2_64944cuda3std3__45__cpo5beginE)
_ZN39_INTERNAL_3427f3b1_4_k_cu_a44080b2_64944cuda3std3__45__cpo5beginE:
	.zero		1
	.type		_ZN39_INTERNAL_3427f3b1_4_k_cu_a44080b2_64944cuda3std3__441_GLOBAL__N__3427f3b1_4_k_cu_a44080b2_64946ignoreE,@object
	.size		_ZN39_INTERNAL_3427f3b1_4_k_cu_a44080b2_64944cuda3std3__441_GLOBAL__N__3427f3b1_4_k_cu_a44080b2_64946ignoreE,(_ZN39_INTERNAL_3427f3b1_4_k_cu_a44080b2_64944cute7productE - _ZN39_INTERNAL_3427f3b1_4_k_cu_a44080b2_64944cuda3std3__441_GLOBAL__N__3427f3b1_4_k_cu_a44080b2_64946ignoreE)
_ZN39_INTERNAL_3427f3b1_4_k_cu_a44080b2_64944cuda3std3__441_GLOBAL__N__3427f3b1_4_k_cu_a44080b2_64946ignoreE:
	.zero		1
	.type		_ZN39_INTERNAL_3427f3b1_4_k_cu_a44080b2_64944cute7productE,@object
	.size		_ZN39_INTERNAL_3427f3b1_4_k_cu_a44080b2_64944cute7productE,(_ZN39_INTERNAL_3427f3b1_4_k_cu_a44080b2_64944cuda3std3__45__cpo3endE - _ZN39_INTERNAL_3427f3b1_4_k_cu_a44080b2_64944cute7productE)
_ZN39_INTERNAL_3427f3b1_4_k_cu_a44080b2_64944cute7productE:
	.zero		1
	.type		_ZN39_INTERNAL_3427f3b1_4_k_cu_a44080b2_64944cuda3std3__45__cpo3endE,@object
	.size		_ZN39_INTERNAL_3427f3b1_4_k_cu_a44080b2_64944cuda3std3__45__cpo3endE,(_ZN39_INTERNAL_3427f3b1_4_k_cu_a44080b2_64944cuda3std3__419piecewise_constructE - _ZN39_INTERNAL_3427f3b1_4_k_cu_a44080b2_64944cuda3std3__45__cpo3endE)
_ZN39_INTERNAL_3427f3b1_4_k_cu_a44080b2_64944cuda3std3__45__cpo3endE:
	.zero		1
	.type		_ZN39_INTERNAL_3427f3b1_4_k_cu_a44080b2_64944cuda3std3__419piecewise_constructE,@object
	.size		_ZN39_INTERNAL_3427f3b1_4_k_cu_a44080b2_64944cuda3std3__419piecewise_constructE,(_ZN39_INTERNAL_3427f3b1_4_k_cu_a44080b2_64944cuda3std3__45__cpo4cendE - _ZN39_INTERNAL_3427f3b1_4_k_cu_a44080b2_64944cuda3std3__419piecewise_constructE)
_ZN39_INTERNAL_3427f3b1_4_k_cu_a44080b2_64944cuda3std3__419piecewise_constructE:
	.zero		1
	.type		_ZN39_INTERNAL_3427f3b1_4_k_cu_a44080b2_64944cuda3std3__45__cpo4cendE,@object
	.size		_ZN39_INTERNAL_3427f3b1_4_k_cu_a44080b2_64944cuda3std3__45__cpo4cendE,(_ZN39_INTERNAL_3427f3b1_4_k_cu_a44080b2_64944cuda3std6ranges3__45__cpo4swapE - _ZN39_INTERNAL_3427f3b1_4_k_cu_a44080b2_64944cuda3std3__45__cpo4cendE)
_ZN39_INTERNAL_3427f3b1_4_k_cu_a44080b2_64944cuda3std3__45__cpo4cendE:
	.zero		1
	.type		_ZN39_INTERNAL_3427f3b1_4_k_cu_a44080b2_64944cuda3std6ranges3__45__cpo4swapE,@object
	.size		_ZN39_INTERNAL_3427f3b1_4_k_cu_a44080b2_64944cuda3std6ranges3__45__cpo4swapE,(.L_8 - _ZN39_INTERNAL_3427f3b1_4_k_cu_a44080b2_64944cuda3std6ranges3__45__cpo4swapE)
_ZN39_INTERNAL_3427f3b1_4_k_cu_a44080b2_64944cuda3std6ranges3__45__cpo4swapE:
	.zero		1
.L_8:


//--------------------- .nv.constant0._ZN7cutlass13device_kernelINS_4gemm6kernel13GemmUniversalIN4cute5tupleIJiiiiEEENS1_10collective13CollectiveMmaINS1_34MainloopSm90TmaGmmaWarpSpecializedILi2ENS5_IJNS4_1CILi2EEENSA_ILi1EEESC_EEENS1_32KernelTmaWarpSpecializedPingpongEEENS5_IJNSA_ILi64EEENSA_ILi128EEENSA_ILi256EEEEEENS_10bfloat16_tENS5_IJlSC_lEEESK_SL_NS4_8TiledMMAINS4_8MMA_AtomIJNS4_4SM904GMMA28MMA_64x128x16_F32BF16BF16_SSILNSP_5MajorE0ELSR_0ELNSP_7ScaleInE1ELSS_1EEEEEENS4_6LayoutINS5_IJSC_SC_SC_EEENS5_IJNSA_ILi0EEESX_SX_EEEEENS5_IJNS4_10UnderscoreES10_S10_EEEEENS4_13SM90_TMA_LOADENS4_14ComposedLayoutINS4_7SwizzleILi3ELi4ELi3EEENS4_18smem_ptr_flag_bitsILi16EEENSV_INS5_IJNSA_ILi8EEESG_EEENS5_IJSG_SC_EEEEEEEvNS4_8identityENS4_23SM90_TMA_LOAD_MULTICASTES1D_vS1E_EENS_8epilogue10collective6detail29Sm90TmaWarpSpecializedAdapterINS1I_15DefaultEpilogueISK_SL_SL_NS1H_6thread17LinearCombinationISK_Li1EffLNS1M_9ScaleType4KindE0ELNS_15FloatRoundStyleE2ESK_EENS1_15EpilogueDefaultEEEEEvvEEEEvNT_6ParamsE --------------------------
	.section	.nv.constant0._ZN7cutlass13device_kernelINS_4gemm6kernel13GemmUniversalIN4cute5tupleIJiiiiEEENS1_10collective13CollectiveMmaINS1_34MainloopSm90TmaGmmaWarpSpecializedILi2ENS5_IJNS4_1CILi2EEENSA_ILi1EEESC_EEENS1_32KernelTmaWarpSpecializedPingpongEEENS5_IJNSA_ILi64EEENSA_ILi128EEENSA_ILi256EEEEEENS_10bfloat16_tENS5_IJlSC_lEEESK_SL_NS4_8TiledMMAINS4_8MMA_AtomIJNS4_4SM904GMMA28MMA_64x128x16_F32BF16BF16_SSILNSP_5MajorE0ELSR_0ELNSP_7ScaleInE1ELSS_1EEEEEENS4_6LayoutINS5_IJSC_SC_SC_EEENS5_IJNSA_ILi0EEESX_SX_EEEEENS5_IJNS4_10UnderscoreES10_S10_EEEEENS4_13SM90_TMA_LOADENS4_14ComposedLayoutINS4_7SwizzleILi3ELi4ELi3EEENS4_18smem_ptr_flag_bitsILi16EEENSV_INS5_IJNSA_ILi8EEESG_EEENS5_IJSG_SC_EEEEEEEvNS4_8identityENS4_23SM90_TMA_LOAD_MULTICASTES1D_vS1E_EENS_8epilogue10collective6detail29Sm90TmaWarpSpecializedAdapterINS1I_15DefaultEpilogueISK_SL_SL_NS1H_6thread17LinearCombinationISK_Li1EffLNS1M_9ScaleType4KindE0ELNS_15FloatRoundStyleE2ESK_EENS1_15EpilogueDefaultEEEEEvvEEEEvNT_6ParamsE,"a",@progbits
	.sectionflags	@""
	.align	4
.nv.constant0._ZN7cutlass13device_kernelINS_4gemm6kernel13GemmUniversalIN4cute5tupleIJiiiiEEENS1_10collective13CollectiveMmaINS1_34MainloopSm90TmaGmmaWarpSpecializedILi2ENS5_IJNS4_1CILi2EEENSA_ILi1EEESC_EEENS1_32KernelTmaWarpSpecializedPingpongEEENS5_IJNSA_ILi64EEENSA_ILi128EEENSA_ILi256EEEEEENS_10bfloat16_tENS5_IJlSC_lEEESK_SL_NS4_8TiledMMAINS4_8MMA_AtomIJNS4_4SM904GMMA28MMA_64x128x16_F32BF16BF16_SSILNSP_5MajorE0ELSR_0ELNSP_7ScaleInE1ELSS_1EEEEEENS4_6LayoutINS5_IJSC_SC_SC_EEENS5_IJNSA_ILi0EEESX_SX_EEEEENS5_IJNS4_10UnderscoreES10_S10_EEEEENS4_13SM90_TMA_LOADENS4_14ComposedLayoutINS4_7SwizzleILi3ELi4ELi3EEENS4_18smem_ptr_flag_bitsILi16EEENSV_INS5_IJNSA_ILi8EEESG_EEENS5_IJSG_SC_EEEEEEEvNS4_8identityENS4_23SM90_TMA_LOAD_MULTICASTES1D_vS1E_EENS_8epilogue10collective6detail29Sm90TmaWarpSpecializedAdapterINS1I_15DefaultEpilogueISK_SL_SL_NS1H_6thread17LinearCombinationISK_Li1EffLNS1M_9ScaleType4KindE0ELNS_15FloatRoundStyleE2ESK_EENS1_15EpilogueDefaultEEEEEvvEEEEvNT_6ParamsE:
	.zero		1664


//--------------------- SYMBOLS --------------------------

	.type		.nv.reservedSmem.offset0,@object
	.size		.nv.reservedSmem.offset0,0x4
	.type		__assertfail,@function
